//
// Generated by NVIDIA NVVM Compiler
//
// Compiler Build ID: CL-36424714
// Cuda compilation tools, release 13.0, V13.0.88
// Based on NVVM 20.0.0
//

.version 9.0
.target sm_100
.address_size 64

	// .globl	_Z10reluKernelPfS_i

.visible .entry _Z10reluKernelPfS_i(
	.param .u64 .ptr .align 1 _Z10reluKernelPfS_i_param_0,
	.param .u64 .ptr .align 1 _Z10reluKernelPfS_i_param_1,
	.param .u32 _Z10reluKernelPfS_i_param_2
)
{
	.reg .pred 	%p<3>;
	.reg .b32 	%r<11>;
	.reg .b32 	%f<3>;
	.reg .b64 	%rd<8>;

	ld.param.u64 	%rd3, [_Z10reluKernelPfS_i_param_0];
	ld.param.u64 	%rd4, [_Z10reluKernelPfS_i_param_1];
	ld.param.u32 	%r6, [_Z10reluKernelPfS_i_param_2];
	mov.u32 	%r7, %ctaid.x;
	mov.u32 	%r1, %ntid.x;
	mov.u32 	%r8, %tid.x;
	mad.lo.s32 	%r10, %r7, %r1, %r8;
	setp.ge.s32 	%p1, %r10, %r6;
	@%p1 bra 	$L__BB0_3;
	mov.u32 	%r9, %nctaid.x;
	mul.lo.s32 	%r3, %r1, %r9;
	cvta.to.global.u64 	%rd1, %rd3;
	cvta.to.global.u64 	%rd2, %rd4;
$L__BB0_2:
	mul.wide.s32 	%rd5, %r10, 4;
	add.s64 	%rd6, %rd2, %rd5;
	add.s64 	%rd7, %rd1, %rd5;
	ld.global.f32 	%f1, [%rd7];
	max.f32 	%f2, %f1, 0f00000000;
	st.global.f32 	[%rd6], %f2;
	add.s32 	%r10, %r10, %r3;
	setp.lt.s32 	%p2, %r10, %r6;
	@%p2 bra 	$L__BB0_2;
$L__BB0_3:
	ret;

}
	// .globl	_Z20reluDerivativeKernelPfS_i
.visible .entry _Z20reluDerivativeKernelPfS_i(
	.param .u64 .ptr .align 1 _Z20reluDerivativeKernelPfS_i_param_0,
	.param .u64 .ptr .align 1 _Z20reluDerivativeKernelPfS_i_param_1,
	.param .u32 _Z20reluDerivativeKernelPfS_i_param_2
)
{
	.reg .pred 	%p<12>;
	.reg .b32 	%r<31>;
	.reg .b32 	%f<11>;
	.reg .b64 	%rd<18>;

	ld.param.u64 	%rd3, [_Z20reluDerivativeKernelPfS_i_param_0];
	ld.param.u64 	%rd4, [_Z20reluDerivativeKernelPfS_i_param_1];
	ld.param.u32 	%r12, [_Z20reluDerivativeKernelPfS_i_param_2];
	cvta.to.global.u64 	%rd1, %rd4;
	cvta.to.global.u64 	%rd2, %rd3;
	mov.u32 	%r13, %ctaid.x;
	mov.u32 	%r14, %ntid.x;
	mov.u32 	%r15, %tid.x;
	mad.lo.s32 	%r29, %r13, %r14, %r15;
	mov.u32 	%r16, %nctaid.x;
	mul.lo.s32 	%r2, %r14, %r16;
	setp.ge.s32 	%p1, %r29, %r12;
	@%p1 bra 	$L__BB1_7;
	add.s32 	%r17, %r29, %r2;
	max.s32 	%r18, %r12, %r17;
	setp.lt.s32 	%p2, %r17, %r12;
	selp.u32 	%r19, 1, 0, %p2;
	add.s32 	%r20, %r17, %r19;
	sub.s32 	%r21, %r18, %r20;
	div.u32 	%r22, %r21, %r2;
	add.s32 	%r3, %r22, %r19;
	and.b32  	%r23, %r3, 3;
	setp.eq.s32 	%p3, %r23, 3;
	@%p3 bra 	$L__BB1_4;
	add.s32 	%r24, %r3, 1;
	and.b32  	%r25, %r24, 3;
	neg.s32 	%r27, %r25;
$L__BB1_3:
	.pragma "nounroll";
	mul.wide.s32 	%rd5, %r29, 4;
	add.s64 	%rd6, %rd1, %rd5;
	add.s64 	%rd7, %rd2, %rd5;
	ld.global.f32 	%f1, [%rd7];
	setp.gt.f32 	%p4, %f1, 0f00000000;
	selp.f32 	%f2, 0f3F800000, 0f00000000, %p4;
	st.global.f32 	[%rd6], %f2;
	add.s32 	%r29, %r29, %r2;
	add.s32 	%r27, %r27, 1;
	setp.ne.s32 	%p5, %r27, 0;
	@%p5 bra 	$L__BB1_3;
$L__BB1_4:
	setp.lt.u32 	%p6, %r3, 3;
	@%p6 bra 	$L__BB1_7;
	mul.wide.s32 	%rd11, %r2, 4;
	shl.b32 	%r26, %r2, 2;
$L__BB1_6:
	mul.wide.s32 	%rd8, %r29, 4;
	add.s64 	%rd9, %rd2, %rd8;
	ld.global.f32 	%f3, [%rd9];
	setp.gt.f32 	%p7, %f3, 0f00000000;
	selp.f32 	%f4, 0f3F800000, 0f00000000, %p7;
	add.s64 	%rd10, %rd1, %rd8;
	st.global.f32 	[%rd10], %f4;
	add.s64 	%rd12, %rd9, %rd11;
	ld.global.f32 	%f5, [%rd12];
	setp.gt.f32 	%p8, %f5, 0f00000000;
	selp.f32 	%f6, 0f3F800000, 0f00000000, %p8;
	add.s64 	%rd13, %rd10, %rd11;
	st.global.f32 	[%rd13], %f6;
	add.s64 	%rd14, %rd12, %rd11;
	ld.global.f32 	%f7, [%rd14];
	setp.gt.f32 	%p9, %f7, 0f00000000;
	selp.f32 	%f8, 0f3F800000, 0f00000000, %p9;
	add.s64 	%rd15, %rd13, %rd11;
	st.global.f32 	[%rd15], %f8;
	add.s64 	%rd16, %rd14, %rd11;
	ld.global.f32 	%f9, [%rd16];
	setp.gt.f32 	%p10, %f9, 0f00000000;
	selp.f32 	%f10, 0f3F800000, 0f00000000, %p10;
	add.s64 	%rd17, %rd15, %rd11;
	st.global.f32 	[%rd17], %f10;
	add.s32 	%r29, %r26, %r29;
	setp.lt.s32 	%p11, %r29, %r12;
	@%p11 bra 	$L__BB1_6;
$L__BB1_7:
	ret;

}
	// .globl	_Z31elementWiseNegativeDivideKernelPfS_S_i
.visible .entry _Z31elementWiseNegativeDivideKernelPfS_S_i(
	.param .u64 .ptr .align 1 _Z31elementWiseNegativeDivideKernelPfS_S_i_param_0,
	.param .u64 .ptr .align 1 _Z31elementWiseNegativeDivideKernelPfS_S_i_param_1,
	.param .u64 .ptr .align 1 _Z31elementWiseNegativeDivideKernelPfS_S_i_param_2,
	.param .u32 _Z31elementWiseNegativeDivideKernelPfS_S_i_param_3
)
{
	.reg .pred 	%p<7>;
	.reg .b32 	%r<31>;
	.reg .b32 	%f<21>;
	.reg .b64 	%rd<25>;

	ld.param.u64 	%rd4, [_Z31elementWiseNegativeDivideKernelPfS_S_i_param_0];
	ld.param.u64 	%rd5, [_Z31elementWiseNegativeDivideKernelPfS_S_i_param_1];
	ld.param.u64 	%rd6, [_Z31elementWiseNegativeDivideKernelPfS_S_i_param_2];
	ld.param.u32 	%r12, [_Z31elementWiseNegativeDivideKernelPfS_S_i_param_3];
	cvta.to.global.u64 	%rd1, %rd6;
	cvta.to.global.u64 	%rd2, %rd5;
	cvta.to.global.u64 	%rd3, %rd4;
	mov.u32 	%r13, %ctaid.x;
	mov.u32 	%r14, %ntid.x;
	mov.u32 	%r15, %tid.x;
	mad.lo.s32 	%r29, %r13, %r14, %r15;
	mov.u32 	%r16, %nctaid.x;
	mul.lo.s32 	%r2, %r14, %r16;
	setp.ge.s32 	%p1, %r29, %r12;
	@%p1 bra 	$L__BB2_7;
	add.s32 	%r17, %r29, %r2;
	max.s32 	%r18, %r12, %r17;
	setp.lt.s32 	%p2, %r17, %r12;
	selp.u32 	%r19, 1, 0, %p2;
	add.s32 	%r20, %r17, %r19;
	sub.s32 	%r21, %r18, %r20;
	div.u32 	%r22, %r21, %r2;
	add.s32 	%r3, %r22, %r19;
	and.b32  	%r23, %r3, 3;
	setp.eq.s32 	%p3, %r23, 3;
	@%p3 bra 	$L__BB2_4;
	add.s32 	%r24, %r3, 1;
	and.b32  	%r25, %r24, 3;
	neg.s32 	%r27, %r25;
$L__BB2_3:
	.pragma "nounroll";
	mul.wide.s32 	%rd7, %r29, 4;
	add.s64 	%rd8, %rd1, %rd7;
	add.s64 	%rd9, %rd2, %rd7;
	add.s64 	%rd10, %rd3, %rd7;
	ld.global.f32 	%f1, [%rd10];
	neg.f32 	%f2, %f1;
	ld.global.f32 	%f3, [%rd9];
	div.rn.f32 	%f4, %f2, %f3;
	st.global.f32 	[%rd8], %f4;
	add.s32 	%r29, %r29, %r2;
	add.s32 	%r27, %r27, 1;
	setp.ne.s32 	%p4, %r27, 0;
	@%p4 bra 	$L__BB2_3;
$L__BB2_4:
	setp.lt.u32 	%p5, %r3, 3;
	@%p5 bra 	$L__BB2_7;
	mul.wide.s32 	%rd15, %r2, 4;
	shl.b32 	%r26, %r2, 2;
$L__BB2_6:
	mul.wide.s32 	%rd11, %r29, 4;
	add.s64 	%rd12, %rd3, %rd11;
	ld.global.f32 	%f5, [%rd12];
	neg.f32 	%f6, %f5;
	add.s64 	%rd13, %rd2, %rd11;
	ld.global.f32 	%f7, [%rd13];
	div.rn.f32 	%f8, %f6, %f7;
	add.s64 	%rd14, %rd1, %rd11;
	st.global.f32 	[%rd14], %f8;
	add.s64 	%rd16, %rd12, %rd15;
	ld.global.f32 	%f9, [%rd16];
	neg.f32 	%f10, %f9;
	add.s64 	%rd17, %rd13, %rd15;
	ld.global.f32 	%f11, [%rd17];
	div.rn.f32 	%f12, %f10, %f11;
	add.s64 	%rd18, %rd14, %rd15;
	st.global.f32 	[%rd18], %f12;
	add.s64 	%rd19, %rd16, %rd15;
	ld.global.f32 	%f13, [%rd19];
	neg.f32 	%f14, %f13;
	add.s64 	%rd20, %rd17, %rd15;
	ld.global.f32 	%f15, [%rd20];
	div.rn.f32 	%f16, %f14, %f15;
	add.s64 	%rd21, %rd18, %rd15;
	st.global.f32 	[%rd21], %f16;
	add.s64 	%rd22, %rd19, %rd15;
	ld.global.f32 	%f17, [%rd22];
	neg.f32 	%f18, %f17;
	add.s64 	%rd23, %rd20, %rd15;
	ld.global.f32 	%f19, [%rd23];
	div.rn.f32 	%f20, %f18, %f19;
	add.s64 	%rd24, %rd21, %rd15;
	st.global.f32 	[%rd24], %f20;
	add.s32 	%r29, %r26, %r29;
	setp.lt.s32 	%p6, %r29, %r12;
	@%p6 bra 	$L__BB2_6;
$L__BB2_7:
	ret;

}
	// .globl	_Z25elementWiseMultiplyKernelPfS_S_i
.visible .entry _Z25elementWiseMultiplyKernelPfS_S_i(
	.param .u64 .ptr .align 1 _Z25elementWiseMultiplyKernelPfS_S_i_param_0,
	.param .u64 .ptr .align 1 _Z25elementWiseMultiplyKernelPfS_S_i_param_1,
	.param .u64 .ptr .align 1 _Z25elementWiseMultiplyKernelPfS_S_i_param_2,
	.param .u32 _Z25elementWiseMultiplyKernelPfS_S_i_param_3
)
{
	.reg .pred 	%p<7>;
	.reg .b32 	%r<31>;
	.reg .b32 	%f<16>;
	.reg .b64 	%rd<25>;

	ld.param.u64 	%rd4, [_Z25elementWiseMultiplyKernelPfS_S_i_param_0];
	ld.param.u64 	%rd5, [_Z25elementWiseMultiplyKernelPfS_S_i_param_1];
	ld.param.u64 	%rd6, [_Z25elementWiseMultiplyKernelPfS_S_i_param_2];
	ld.param.u32 	%r12, [_Z25elementWiseMultiplyKernelPfS_S_i_param_3];
	cvta.to.global.u64 	%rd1, %rd6;
	cvta.to.global.u64 	%rd2, %rd5;
	cvta.to.global.u64 	%rd3, %rd4;
	mov.u32 	%r13, %ctaid.x;
	mov.u32 	%r14, %ntid.x;
	mov.u32 	%r15, %tid.x;
	mad.lo.s32 	%r29, %r13, %r14, %r15;
	mov.u32 	%r16, %nctaid.x;
	mul.lo.s32 	%r2, %r14, %r16;
	setp.ge.s32 	%p1, %r29, %r12;
	@%p1 bra 	$L__BB3_7;
	add.s32 	%r17, %r29, %r2;
	max.s32 	%r18, %r12, %r17;
	setp.lt.s32 	%p2, %r17, %r12;
	selp.u32 	%r19, 1, 0, %p2;
	add.s32 	%r20, %r17, %r19;
	sub.s32 	%r21, %r18, %r20;
	div.u32 	%r22, %r21, %r2;
	add.s32 	%r3, %r22, %r19;
	and.b32  	%r23, %r3, 3;
	setp.eq.s32 	%p3, %r23, 3;
	@%p3 bra 	$L__BB3_4;
	add.s32 	%r24, %r3, 1;
	and.b32  	%r25, %r24, 3;
	neg.s32 	%r27, %r25;
$L__BB3_3:
	.pragma "nounroll";
	mul.wide.s32 	%rd7, %r29, 4;
	add.s64 	%rd8, %rd1, %rd7;
	add.s64 	%rd9, %rd2, %rd7;
	add.s64 	%rd10, %rd3, %rd7;
	ld.global.f32 	%f1, [%rd10];
	ld.global.f32 	%f2, [%rd9];
	mul.f32 	%f3, %f1, %f2;
	st.global.f32 	[%rd8], %f3;
	add.s32 	%r29, %r29, %r2;
	add.s32 	%r27, %r27, 1;
	setp.ne.s32 	%p4, %r27, 0;
	@%p4 bra 	$L__BB3_3;
$L__BB3_4:
	setp.lt.u32 	%p5, %r3, 3;
	@%p5 bra 	$L__BB3_7;
	mul.wide.s32 	%rd15, %r2, 4;
	shl.b32 	%r26, %r2, 2;
$L__BB3_6:
	mul.wide.s32 	%rd11, %r29, 4;
	add.s64 	%rd12, %rd3, %rd11;
	ld.global.f32 	%f4, [%rd12];
	add.s64 	%rd13, %rd2, %rd11;
	ld.global.f32 	%f5, [%rd13];
	mul.f32 	%f6, %f4, %f5;
	add.s64 	%rd14, %rd1, %rd11;
	st.global.f32 	[%rd14], %f6;
	add.s64 	%rd16, %rd12, %rd15;
	ld.global.f32 	%f7, [%rd16];
	add.s64 	%rd17, %rd13, %rd15;
	ld.global.f32 	%f8, [%rd17];
	mul.f32 	%f9, %f7, %f8;
	add.s64 	%rd18, %rd14, %rd15;
	st.global.f32 	[%rd18], %f9;
	add.s64 	%rd19, %rd16, %rd15;
	ld.global.f32 	%f10, [%rd19];
	add.s64 	%rd20, %rd17, %rd15;
	ld.global.f32 	%f11, [%rd20];
	mul.f32 	%f12, %f10, %f11;
	add.s64 	%rd21, %rd18, %rd15;
	st.global.f32 	[%rd21], %f12;
	add.s64 	%rd22, %rd19, %rd15;
	ld.global.f32 	%f13, [%rd22];
	add.s64 	%rd23, %rd20, %rd15;
	ld.global.f32 	%f14, [%rd23];
	mul.f32 	%f15, %f13, %f14;
	add.s64 	%rd24, %rd21, %rd15;
	st.global.f32 	[%rd24], %f15;
	add.s32 	%r29, %r26, %r29;
	setp.lt.s32 	%p6, %r29, %r12;
	@%p6 bra 	$L__BB3_6;
$L__BB3_7:
	ret;

}
	// .globl	_Z9logKernelPfi
.visible .entry _Z9logKernelPfi(
	.param .u64 .ptr .align 1 _Z9logKernelPfi_param_0,
	.param .u32 _Z9logKernelPfi_param_1
)
{
	.reg .pred 	%p<6>;
	.reg .b32 	%r<15>;
	.reg .b32 	%f<23>;
	.reg .b64 	%rd<5>;

	ld.param.u64 	%rd2, [_Z9logKernelPfi_param_0];
	ld.param.u32 	%r6, [_Z9logKernelPfi_param_1];
	mov.u32 	%r7, %ctaid.x;
	mov.u32 	%r1, %ntid.x;
	mov.u32 	%r8, %tid.x;
	mad.lo.s32 	%r14, %r7, %r1, %r8;
	setp.ge.s32 	%p1, %r14, %r6;
	@%p1 bra 	$L__BB4_3;
	mov.u32 	%r9, %nctaid.x;
	mul.lo.s32 	%r3, %r1, %r9;
	cvta.to.global.u64 	%rd1, %rd2;
$L__BB4_2:
	mul.wide.s32 	%rd3, %r14, 4;
	add.s64 	%rd4, %rd1, %rd3;
	ld.global.f32 	%f1, [%rd4];
	setp.lt.f32 	%p2, %f1, 0f00800000;
	mul.f32 	%f2, %f1, 0f4B000000;
	selp.f32 	%f3, %f2, %f1, %p2;
	selp.f32 	%f4, 0fC1B80000, 0f00000000, %p2;
	mov.b32 	%r10, %f3;
	add.s32 	%r11, %r10, -1059760811;
	and.b32  	%r12, %r11, -8388608;
	sub.s32 	%r13, %r10, %r12;
	mov.b32 	%f5, %r13;
	cvt.rn.f32.s32 	%f6, %r12;
	fma.rn.f32 	%f7, %f6, 0f34000000, %f4;
	add.f32 	%f8, %f5, 0fBF800000;
	fma.rn.f32 	%f9, %f8, 0fBE055027, 0f3E1039F6;
	fma.rn.f32 	%f10, %f9, %f8, 0fBDF8CDCC;
	fma.rn.f32 	%f11, %f10, %f8, 0f3E0F2955;
	fma.rn.f32 	%f12, %f11, %f8, 0fBE2AD8B9;
	fma.rn.f32 	%f13, %f12, %f8, 0f3E4CED0B;
	fma.rn.f32 	%f14, %f13, %f8, 0fBE7FFF22;
	fma.rn.f32 	%f15, %f14, %f8, 0f3EAAAA78;
	fma.rn.f32 	%f16, %f15, %f8, 0fBF000000;
	mul.f32 	%f17, %f8, %f16;
	fma.rn.f32 	%f18, %f17, %f8, %f8;
	fma.rn.f32 	%f19, %f7, 0f3F317218, %f18;
	setp.gt.u32 	%p3, %r10, 2139095039;
	fma.rn.f32 	%f20, %f3, 0f7F800000, 0f7F800000;
	selp.f32 	%f21, %f20, %f19, %p3;
	setp.eq.f32 	%p4, %f3, 0f00000000;
	selp.f32 	%f22, 0fFF800000, %f21, %p4;
	st.global.f32 	[%rd4], %f22;
	add.s32 	%r14, %r14, %r3;
	setp.lt.s32 	%p5, %r14, %r6;
	@%p5 bra 	$L__BB4_2;
$L__BB4_3:
	ret;

}


// ===== COMPILED SASS (sm_100) =====

	.target	sm_100

	.elftype	@"ET_EXEC"


//--------------------- .note.nv.tkinfo           --------------------------
	.section	.note.nv.tkinfo,"",@"SHT_NOTE"
	.sectionflags	@"SHF_NOTE_NV_TKINFO"
	.tkinfo
        /*0018*/ 	.word	0x00000002
        /*0030*/ 	.string	""
        /*0030*/ 	.string	"ptxas"
        /*0030*/ 	.string	"Cuda compilation tools, release 13.0, V13.0.88"
        /*0030*/ 	.string	"Build cuda_13.0.r13.0/compiler.36424714_0"
        /*0030*/ 	.string	"-arch sm_100 -m 64 "



//--------------------- .note.nv.cuinfo           --------------------------
	.section	.note.nv.cuinfo,"",@"SHT_NOTE"
	.sectionflags	@"SHF_NOTE_NV_CUINFO"
        /*0018*/ 	.short	0x0002
        /*001a*/ 	.short	0x0064
        /*001c*/ 	.short	0x0082
	.zero		2


//--------------------- .nv.info                  --------------------------
	.section	.nv.info,"",@"SHT_CUDA_INFO"
	.align	4


	//----- nvinfo : EIATTR_REGCOUNT
	.align		4
        /*0000*/ 	.byte	0x04, 0x2f
        /*0002*/ 	.short	(.L_1 - .L_0)
	.align		4
.L_0:
        /*0004*/ 	.word	index@(_Z10reluKernelPfS_i)
        /*0008*/ 	.word	0x00000010


	//----- nvinfo : EIATTR_FRAME_SIZE
	.align		4
.L_1:
        /*000c*/ 	.byte	0x04, 0x11
        /*000e*/ 	.short	(.L_3 - .L_2)
	.align		4
.L_2:
        /*0010*/ 	.word	index@(_Z10reluKernelPfS_i)
        /*0014*/ 	.word	0x00000000


	//----- nvinfo : EIATTR_REGCOUNT
	.align		4
.L_3:
        /*0018*/ 	.byte	0x04, 0x2f
        /*001a*/ 	.short	(.L_5 - .L_4)
	.align		4
.L_4:
        /*001c*/ 	.word	index@(_Z20reluDerivativeKernelPfS_i)
        /*0020*/ 	.word	0x0000001c


	//----- nvinfo : EIATTR_FRAME_SIZE
	.align		4
.L_5:
        /*0024*/ 	.byte	0x04, 0x11
        /*0026*/ 	.short	(.L_7 - .L_6)
	.align		4
.L_6:
        /*0028*/ 	.word	index@(_Z20reluDerivativeKernelPfS_i)
        /*002c*/ 	.word	0x00000000


	//----- nvinfo : EIATTR_REGCOUNT
	.align		4
.L_7:
        /*0030*/ 	.byte	0x04, 0x2f
        /*0032*/ 	.short	(.L_9 - .L_8)
	.align		4
.L_8:
        /*0034*/ 	.word	index@(_Z31elementWiseNegativeDivideKernelPfS_S_i)
        /*0038*/ 	.word	0x0000001b


	//----- nvinfo : EIATTR_FRAME_SIZE
	.align		4
.L_9:
        /*003c*/ 	.byte	0x04, 0x11
        /*003e*/ 	.short	(.L_11 - .L_10)
	.align		4
.L_10:
        /*0040*/ 	.word	index@($__internal_0_$__cuda_sm3x_div_rn_noftz_f32_slowpath)
        /*0044*/ 	.word	0x00000000


	//----- nvinfo : EIATTR_FRAME_SIZE
	.align		4
.L_11:
        /*0048*/ 	.byte	0x04, 0x11
        /*004a*/ 	.short	(.L_13 - .L_12)
	.align		4
.L_12:
        /*004c*/ 	.word	index@(_Z31elementWiseNegativeDivideKernelPfS_S_i)
        /*0050*/ 	.word	0x00000000


	//----- nvinfo : EIATTR_REGCOUNT
	.align		4
.L_13:
        /*0054*/ 	.byte	0x04, 0x2f
        /*0056*/ 	.short	(.L_15 - .L_14)
	.align		4
.L_14:
        /*0058*/ 	.word	index@(_Z25elementWiseMultiplyKernelPfS_S_i)
        /*005c*/ 	.word	0x0000001a


	//----- nvinfo : EIATTR_FRAME_SIZE
	.align		4
.L_15:
        /*0060*/ 	.byte	0x04, 0x11
        /*0062*/ 	.short	(.L_17 - .L_16)
	.align		4
.L_16:
        /*0064*/ 	.word	index@(_Z25elementWiseMultiplyKernelPfS_S_i)
        /*0068*/ 	.word	0x00000000


	//----- nvinfo : EIATTR_REGCOUNT
	.align		4
.L_17:
        /*006c*/ 	.byte	0x04, 0x2f
        /*006e*/ 	.short	(.L_19 - .L_18)
	.align		4
.L_18:
        /*0070*/ 	.word	index@(_Z9logKernelPfi)
        /*0074*/ 	.word	0x0000000e


	//----- nvinfo : EIATTR_FRAME_SIZE
	.align		4
.L_19:
        /*0078*/ 	.byte	0x04, 0x11
        /*007a*/ 	.short	(.L_21 - .L_20)
	.align		4
.L_20:
        /*007c*/ 	.word	index@(_Z9logKernelPfi)
        /*0080*/ 	.word	0x00000000


	//----- nvinfo : EIATTR_MIN_STACK_SIZE
	.align		4
.L_21:
        /*0084*/ 	.byte	0x04, 0x12
        /*0086*/ 	.short	(.L_23 - .L_22)
	.align		4
.L_22:
        /*0088*/ 	.word	index@(_Z9logKernelPfi)
        /*008c*/ 	.word	0x00000000


	//----- nvinfo : EIATTR_MIN_STACK_SIZE
	.align		4
.L_23:
        /*0090*/ 	.byte	0x04, 0x12
        /*0092*/ 	.short	(.L_25 - .L_24)
	.align		4
.L_24:
        /*0094*/ 	.word	index@(_Z25elementWiseMultiplyKernelPfS_S_i)
        /*0098*/ 	.word	0x00000000


	//----- nvinfo : EIATTR_MIN_STACK_SIZE
	.align		4
.L_25:
        /*009c*/ 	.byte	0x04, 0x12
        /*009e*/ 	.short	(.L_27 - .L_26)
	.align		4
.L_26:
        /*00a0*/ 	.word	index@(_Z31elementWiseNegativeDivideKernelPfS_S_i)
        /*00a4*/ 	.word	0x00000000


	//----- nvinfo : EIATTR_MIN_STACK_SIZE
	.align		4
.L_27:
        /*00a8*/ 	.byte	0x04, 0x12
        /*00aa*/ 	.short	(.L_29 - .L_28)
	.align		4
.L_28:
        /*00ac*/ 	.word	index@(_Z20reluDerivativeKernelPfS_i)
        /*00b0*/ 	.word	0x00000000


	//----- nvinfo : EIATTR_MIN_STACK_SIZE
	.align		4
.L_29:
        /*00b4*/ 	.byte	0x04, 0x12
        /*00b6*/ 	.short	(.L_31 - .L_30)
	.align		4
.L_30:
        /*00b8*/ 	.word	index@(_Z10reluKernelPfS_i)
        /*00bc*/ 	.word	0x00000000
.L_31:


//--------------------- .nv.compat                --------------------------
	.section	.nv.compat,"",@"SHT_CUDA_COMPAT_INFO"
	.align	4
        /*0000*/ 	.byte	0x02, 0x09, 0x00, 0x00, 0x02, 0x02, 0x01, 0x00, 0x02, 0x05, 0x05, 0x00, 0x03, 0x07, 0x01, 0x01
        /*0010*/ 	.byte	0x02, 0x03, 0x00, 0x00, 0x02, 0x06, 0x01, 0x00, 0x04, 0x0b, 0x08, 0x00, 0x01, 0x00, 0x00, 0x00
        /*0020*/ 	.byte	0x00, 0x00, 0x00, 0x00


//--------------------- .nv.info._Z9logKernelPfi  --------------------------
	.section	.nv.info._Z9logKernelPfi,"",@"SHT_CUDA_INFO"
	.sectionflags	@""
	.align	4


	//----- nvinfo : EIATTR_CUDA_API_VERSION
	.align		4
        /*0000*/ 	.byte	0x04, 0x37
        /*0002*/ 	.short	(.L_33 - .L_32)
.L_32:
        /*0004*/ 	.word	0x00000082


	//----- nvinfo : EIATTR_KPARAM_INFO
	.align		4
.L_33:
        /*0008*/ 	.byte	0x04, 0x17
        /*000a*/ 	.short	(.L_35 - .L_34)
.L_34:
        /*000c*/ 	.word	0x00000000
        /*0010*/ 	.short	0x0001
        /*0012*/ 	.short	0x0008
        /*0014*/ 	.byte	0x00, 0xf0, 0x11, 0x00


	//----- nvinfo : EIATTR_KPARAM_INFO
	.align		4
.L_35:
        /*0018*/ 	.byte	0x04, 0x17
        /*001a*/ 	.short	(.L_37 - .L_36)
.L_36:
        /*001c*/ 	.word	0x00000000
        /*0020*/ 	.short	0x0000
        /*0022*/ 	.short	0x0000
        /*0024*/ 	.byte	0x00, 0xf5, 0x21, 0x00


	//----- nvinfo : EIATTR_SPARSE_MMA_MASK
	.align		4
.L_37:
        /*0028*/ 	.byte	0x03, 0x50
        /*002a*/ 	.short	0x0000


	//----- nvinfo : EIATTR_MAXREG_COUNT
	.align		4
        /*002c*/ 	.byte	0x03, 0x1b
        /*002e*/ 	.short	0x00ff


	//----- nvinfo : EIATTR_MERCURY_ISA_VERSION
	.align		4
        /*0030*/ 	.byte	0x03, 0x5f
        /*0032*/ 	.short	0x0101


	//----- nvinfo : EIATTR_VRC_CTA_INIT_COUNT
	.align		4
        /*0034*/ 	.byte	0x02, 0x4a
	.zero		1
	.zero		1


	//----- nvinfo : EIATTR_EXIT_INSTR_OFFSETS
	.align		4
        /*0038*/ 	.byte	0x04, 0x1c
        /*003a*/ 	.short	(.L_39 - .L_38)


	//   ....[0]....
.L_38:
        /*003c*/ 	.word	0x00000070


	//   ....[1]....
        /*0040*/ 	.word	0x000002c0


	//----- nvinfo : EIATTR_CRS_STACK_SIZE
	.align		4
.L_39:
        /*0044*/ 	.byte	0x04, 0x1e
        /*0046*/ 	.short	(.L_41 - .L_40)
.L_40:
        /*0048*/ 	.word	0x00000000


	//----- nvinfo : EIATTR_CBANK_PARAM_SIZE
	.align		4
.L_41:
        /*004c*/ 	.byte	0x03, 0x19
        /*004e*/ 	.short	0x000c


	//----- nvinfo : EIATTR_PARAM_CBANK
	.align		4
        /*0050*/ 	.byte	0x04, 0x0a
        /*0052*/ 	.short	(.L_43 - .L_42)
	.align		4
.L_42:
        /*0054*/ 	.word	index@(.nv.constant0._Z9logKernelPfi)
        /*0058*/ 	.short	0x0380
        /*005a*/ 	.short	0x000c


	//----- nvinfo : EIATTR_SW_WAR
	.align		4
.L_43:
        /*005c*/ 	.byte	0x04, 0x36
        /*005e*/ 	.short	(.L_45 - .L_44)
.L_44:
        /*0060*/ 	.word	0x00000008
.L_45:


//--------------------- .nv.info._Z25elementWiseMultiplyKernelPfS_S_i --------------------------
	.section	.nv.info._Z25elementWiseMultiplyKernelPfS_S_i,"",@"SHT_CUDA_INFO"
	.sectionflags	@""
	.align	4


	//----- nvinfo : EIATTR_CUDA_API_VERSION
	.align		4
        /*0000*/ 	.byte	0x04, 0x37
        /*0002*/ 	.short	(.L_47 - .L_46)
.L_46:
        /*0004*/ 	.word	0x00000082


	//----- nvinfo : EIATTR_KPARAM_INFO
	.align		4
.L_47:
        /*0008*/ 	.byte	0x04, 0x17
        /*000a*/ 	.short	(.L_49 - .L_48)
.L_48:
        /*000c*/ 	.word	0x00000000
        /*0010*/ 	.short	0x0003
        /*0012*/ 	.short	0x0018
        /*0014*/ 	.byte	0x00, 0xf0, 0x11, 0x00


	//----- nvinfo : EIATTR_KPARAM_INFO
	.align		4
.L_49:
        /*0018*/ 	.byte	0x04, 0x17
        /*001a*/ 	.short	(.L_51 - .L_50)
.L_50:
        /*001c*/ 	.word	0x00000000
        /*0020*/ 	.short	0x0002
        /*0022*/ 	.short	0x0010
        /*0024*/ 	.byte	0x00, 0xf5, 0x21, 0x00


	//----- nvinfo : EIATTR_KPARAM_INFO
	.align		4
.L_51:
        /*0028*/ 	.byte	0x04, 0x17
        /*002a*/ 	.short	(.L_53 - .L_52)
.L_52:
        /*002c*/ 	.word	0x00000000
        /*0030*/ 	.short	0x0001
        /*0032*/ 	.short	0x0008
        /*0034*/ 	.byte	0x00, 0xf5, 0x21, 0x00


	//----- nvinfo : EIATTR_KPARAM_INFO
	.align		4
.L_53:
        /*0038*/ 	.byte	0x04, 0x17
        /*003a*/ 	.short	(.L_55 - .L_54)
.L_54:
        /*003c*/ 	.word	0x00000000
        /*0040*/ 	.short	0x0000
        /*0042*/ 	.short	0x0000
        /*0044*/ 	.byte	0x00, 0xf5, 0x21, 0x00


	//----- nvinfo : EIATTR_SPARSE_MMA_MASK
	.align		4
.L_55:
        /*0048*/ 	.byte	0x03, 0x50
        /*004a*/ 	.short	0x0000


	//----- nvinfo : EIATTR_MAXREG_COUNT
	.align		4
        /*004c*/ 	.byte	0x03, 0x1b
        /*004e*/ 	.short	0x00ff


	//----- nvinfo : EIATTR_MERCURY_ISA_VERSION
	.align		4
        /*0050*/ 	.byte	0x03, 0x5f
        /*0052*/ 	.short	0x0101


	//----- nvinfo : EIATTR_VRC_CTA_INIT_COUNT
	.align		4
        /*0054*/ 	.byte	0x02, 0x4a
	.zero		1
	.zero		1


	//----- nvinfo : EIATTR_EXIT_INSTR_OFFSETS
	.align		4
        /*0058*/ 	.byte	0x04, 0x1c
        /*005a*/ 	.short	(.L_57 - .L_56)


	//   ....[0]....
.L_56:
        /*005c*/ 	.word	0x00000090


	//   ....[1]....
        /*0060*/ 	.word	0x000003a0


	//   ....[2]....
        /*0064*/ 	.word	0x000005d0


	//----- nvinfo : EIATTR_CRS_STACK_SIZE
	.align		4
.L_57:
        /*0068*/ 	.byte	0x04, 0x1e
        /*006a*/ 	.short	(.L_59 - .L_58)
.L_58:
        /*006c*/ 	.word	0x00000000


	//----- nvinfo : EIATTR_CBANK_PARAM_SIZE
	.align		4
.L_59:
        /*0070*/ 	.byte	0x03, 0x19
        /*0072*/ 	.short	0x001c


	//----- nvinfo : EIATTR_PARAM_CBANK
	.align		4
        /*0074*/ 	.byte	0x04, 0x0a
        /*0076*/ 	.short	(.L_61 - .L_60)
	.align		4
.L_60:
        /*0078*/ 	.word	index@(.nv.constant0._Z25elementWiseMultiplyKernelPfS_S_i)
        /*007c*/ 	.short	0x0380
        /*007e*/ 	.short	0x001c


	//----- nvinfo : EIATTR_SW_WAR
	.align		4
.L_61:
        /*0080*/ 	.byte	0x04, 0x36
        /*0082*/ 	.short	(.L_63 - .L_62)
.L_62:
        /*0084*/ 	.word	0x00000008
.L_63:


//--------------------- .nv.info._Z31elementWiseNegativeDivideKernelPfS_S_i --------------------------
	.section	.nv.info._Z31elementWiseNegativeDivideKernelPfS_S_i,"",@"SHT_CUDA_INFO"
	.sectionflags	@""
	.align	4


	//----- nvinfo : EIATTR_CUDA_API_VERSION
	.align		4
        /*0000*/ 	.byte	0x04, 0x37
        /*0002*/ 	.short	(.L_65 - .L_64)
.L_64:
        /*0004*/ 	.word	0x00000082


	//----- nvinfo : EIATTR_KPARAM_INFO
	.align		4
.L_65:
        /*0008*/ 	.byte	0x04, 0x17
        /*000a*/ 	.short	(.L_67 - .L_66)
.L_66:
        /*000c*/ 	.word	0x00000000
        /*0010*/ 	.short	0x0003
        /*0012*/ 	.short	0x0018
        /*0014*/ 	.byte	0x00, 0xf0, 0x11, 0x00


	//----- nvinfo : EIATTR_KPARAM_INFO
	.align		4
.L_67:
        /*0018*/ 	.byte	0x04, 0x17
        /*001a*/ 	.short	(.L_69 - .L_68)
.L_68:
        /*001c*/ 	.word	0x00000000
        /*0020*/ 	.short	0x0002
        /*0022*/ 	.short	0x0010
        /*0024*/ 	.byte	0x00, 0xf5, 0x21, 0x00


	//----- nvinfo : EIATTR_KPARAM_INFO
	.align		4
.L_69:
        /*0028*/ 	.byte	0x04, 0x17
        /*002a*/ 	.short	(.L_71 - .L_70)
.L_70:
        /*002c*/ 	.word	0x00000000
        /*0030*/ 	.short	0x0001
        /*0032*/ 	.short	0x0008
        /*0034*/ 	.byte	0x00, 0xf5, 0x21, 0x00


	//----- nvinfo : EIATTR_KPARAM_INFO
	.align		4
.L_71:
        /*0038*/ 	.byte	0x04, 0x17
        /*003a*/ 	.short	(.L_73 - .L_72)
.L_72:
        /*003c*/ 	.word	0x00000000
        /*0040*/ 	.short	0x0000
        /*0042*/ 	.short	0x0000
        /*0044*/ 	.byte	0x00, 0xf5, 0x21, 0x00


	//----- nvinfo : EIATTR_SPARSE_MMA_MASK
	.align		4
.L_73:
        /*0048*/ 	.byte	0x03, 0x50
        /*004a*/ 	.short	0x0000


	//----- nvinfo : EIATTR_MAXREG_COUNT
	.align		4
        /*004c*/ 	.byte	0x03, 0x1b
        /*004e*/ 	.short	0x00ff


	//----- nvinfo : EIATTR_MERCURY_ISA_VERSION
	.align		4
        /*0050*/ 	.byte	0x03, 0x5f
        /*0052*/ 	.short	0x0101


	//----- nvinfo : EIATTR_VRC_CTA_INIT_COUNT
	.align		4
        /*0054*/ 	.byte	0x02, 0x4a
	.zero		1
	.zero		1


	//----- nvinfo : EIATTR_EXIT_INSTR_OFFSETS
	.align		4
        /*0058*/ 	.byte	0x04, 0x1c
        /*005a*/ 	.short	(.L_75 - .L_74)


	//   ....[0]....
.L_74:
        /*005c*/ 	.word	0x00000090


	//   ....[1]....
        /*0060*/ 	.word	0x000004b0


	//   ....[2]....
        /*0064*/ 	.word	0x00000a30


	//----- nvinfo : EIATTR_CRS_STACK_SIZE
	.align		4
.L_75:
        /*0068*/ 	.byte	0x04, 0x1e
        /*006a*/ 	.short	(.L_77 - .L_76)
.L_76:
        /*006c*/ 	.word	0x00000000


	//----- nvinfo : EIATTR_CBANK_PARAM_SIZE
	.align		4
.L_77:
        /*0070*/ 	.byte	0x03, 0x19
        /*0072*/ 	.short	0x001c


	//----- nvinfo : EIATTR_PARAM_CBANK
	.align		4
        /*0074*/ 	.byte	0x04, 0x0a
        /*0076*/ 	.short	(.L_79 - .L_78)
	.align		4
.L_78:
        /*0078*/ 	.word	index@(.nv.constant0._Z31elementWiseNegativeDivideKernelPfS_S_i)
        /*007c*/ 	.short	0x0380
        /*007e*/ 	.short	0x001c


	//----- nvinfo : EIATTR_SW_WAR
	.align		4
.L_79:
        /*0080*/ 	.byte	0x04, 0x36
        /*0082*/ 	.short	(.L_81 - .L_80)
.L_80:
        /*0084*/ 	.word	0x00000008
.L_81:


//--------------------- .nv.info._Z20reluDerivativeKernelPfS_i --------------------------
	.section	.nv.info._Z20reluDerivativeKernelPfS_i,"",@"SHT_CUDA_INFO"
	.sectionflags	@""
	.align	4


	//----- nvinfo : EIATTR_CUDA_API_VERSION
	.align		4
        /*0000*/ 	.byte	0x04, 0x37
        /*0002*/ 	.short	(.L_83 - .L_82)
.L_82:
        /*0004*/ 	.word	0x00000082


	//----- nvinfo : EIATTR_KPARAM_INFO
	.align		4
.L_83:
        /*0008*/ 	.byte	0x04, 0x17
        /*000a*/ 	.short	(.L_85 - .L_84)
.L_84:
        /*000c*/ 	.word	0x00000000
        /*0010*/ 	.short	0x0002
        /*0012*/ 	.short	0x0010
        /*0014*/ 	.byte	0x00, 0xf0, 0x11, 0x00


	//----- nvinfo : EIATTR_KPARAM_INFO
	.align		4
.L_85:
        /*0018*/ 	.byte	0x04, 0x17
        /*001a*/ 	.short	(.L_87 - .L_86)
.L_86:
        /*001c*/ 	.word	0x00000000
        /*0020*/ 	.short	0x0001
        /*0022*/ 	.short	0x0008
        /*0024*/ 	.byte	0x00, 0xf5, 0x21, 0x00


	//----- nvinfo : EIATTR_KPARAM_INFO
	.align		4
.L_87:
        /*0028*/ 	.byte	0x04, 0x17
        /*002a*/ 	.short	(.L_89 - .L_88)
.L_88:
        /*002c*/ 	.word	0x00000000
        /*0030*/ 	.short	0x0000
        /*0032*/ 	.short	0x0000
        /*0034*/ 	.byte	0x00, 0xf5, 0x21, 0x00


	//----- nvinfo : EIATTR_SPARSE_MMA_MASK
	.align		4
.L_89:
        /*0038*/ 	.byte	0x03, 0x50
        /*003a*/ 	.short	0x0000


	//----- nvinfo : EIATTR_MAXREG_COUNT
	.align		4
        /*003c*/ 	.byte	0x03, 0x1b
        /*003e*/ 	.short	0x00ff


	//----- nvinfo : EIATTR_MERCURY_ISA_VERSION
	.align		4
        /*0040*/ 	.byte	0x03, 0x5f
        /*0042*/ 	.short	0x0101


	//----- nvinfo : EIATTR_VRC_CTA_INIT_COUNT
	.align		4
        /*0044*/ 	.byte	0x02, 0x4a
	.zero		1
	.zero		1


	//----- nvinfo : EIATTR_EXIT_INSTR_OFFSETS
	.align		4
        /*0048*/ 	.byte	0x04, 0x1c
        /*004a*/ 	.short	(.L_91 - .L_90)


	//   ....[0]....
.L_90:
        /*004c*/ 	.word	0x00000090


	//   ....[1]....
        /*0050*/ 	.word	0x00000390


	//   ....[2]....
        /*0054*/ 	.word	0x00000510


	//----- nvinfo : EIATTR_CRS_STACK_SIZE
	.align		4
.L_91:
        /*0058*/ 	.byte	0x04, 0x1e
        /*005a*/ 	.short	(.L_93 - .L_92)
.L_92:
        /*005c*/ 	.word	0x00000000


	//----- nvinfo : EIATTR_CBANK_PARAM_SIZE
	.align		4
.L_93:
        /*0060*/ 	.byte	0x03, 0x19
        /*0062*/ 	.short	0x0014


	//----- nvinfo : EIATTR_PARAM_CBANK
	.align		4
        /*0064*/ 	.byte	0x04, 0x0a
        /*0066*/ 	.short	(.L_95 - .L_94)
	.align		4
.L_94:
        /*0068*/ 	.word	index@(.nv.constant0._Z20reluDerivativeKernelPfS_i)
        /*006c*/ 	.short	0x0380
        /*006e*/ 	.short	0x0014


	//----- nvinfo : EIATTR_SW_WAR
	.align		4
.L_95:
        /*0070*/ 	.byte	0x04, 0x36
        /*0072*/ 	.short	(.L_97 - .L_96)
.L_96:
        /*0074*/ 	.word	0x00000008
.L_97:


//--------------------- .nv.info._Z10reluKernelPfS_i --------------------------
	.section	.nv.info._Z10reluKernelPfS_i,"",@"SHT_CUDA_INFO"
	.sectionflags	@""
	.align	4


	//----- nvinfo : EIATTR_CUDA_API_VERSION
	.align		4
        /*0000*/ 	.byte	0x04, 0x37
        /*0002*/ 	.short	(.L_99 - .L_98)
.L_98:
        /*0004*/ 	.word	0x00000082


	//----- nvinfo : EIATTR_KPARAM_INFO
	.align		4
.L_99:
        /*0008*/ 	.byte	0x04, 0x17
        /*000a*/ 	.short	(.L_101 - .L_100)
.L_100:
        /*000c*/ 	.word	0x00000000
        /*0010*/ 	.short	0x0002
        /*0012*/ 	.short	0x0010
        /*0014*/ 	.byte	0x00, 0xf0, 0x11, 0x00


	//----- nvinfo : EIATTR_KPARAM_INFO
	.align		4
.L_101:
        /*0018*/ 	.byte	0x04, 0x17
        /*001a*/ 	.short	(.L_103 - .L_102)
.L_102:
        /*001c*/ 	.word	0x00000000
        /*0020*/ 	.short	0x0001
        /*0022*/ 	.short	0x0008
        /*0024*/ 	.byte	0x00, 0xf5, 0x21, 0x00


	//----- nvinfo : EIATTR_KPARAM_INFO
	.align		4
.L_103:
        /*0028*/ 	.byte	0x04, 0x17
        /*002a*/ 	.short	(.L_105 - .L_104)
.L_104:
        /*002c*/ 	.word	0x00000000
        /*0030*/ 	.short	0x0000
        /*0032*/ 	.short	0x0000
        /*0034*/ 	.byte	0x00, 0xf5, 0x21, 0x00


	//----- nvinfo : EIATTR_SPARSE_MMA_MASK
	.align		4
.L_105:
        /*0038*/ 	.byte	0x03, 0x50
        /*003a*/ 	.short	0x0000


	//----- nvinfo : EIATTR_MAXREG_COUNT
	.align		4
        /*003c*/ 	.byte	0x03, 0x1b
        /*003e*/ 	.short	0x00ff


	//----- nvinfo : EIATTR_MERCURY_ISA_VERSION
	.align		4
        /*0040*/ 	.byte	0x03, 0x5f
        /*0042*/ 	.short	0x0101


	//----- nvinfo : EIATTR_VRC_CTA_INIT_COUNT
	.align		4
        /*0044*/ 	.byte	0x02, 0x4a
	.zero		1
	.zero		1


	//----- nvinfo : EIATTR_EXIT_INSTR_OFFSETS
	.align		4
        /*0048*/ 	.byte	0x04, 0x1c
        /*004a*/ 	.short	(.L_107 - .L_106)


	//   ....[0]....
.L_106:
        /*004c*/ 	.word	0x00000070


	//   ....[1]....
        /*0050*/ 	.word	0x00000150


	//----- nvinfo : EIATTR_CRS_STACK_SIZE
	.align		4
.L_107:
        /*0054*/ 	.byte	0x04, 0x1e
        /*0056*/ 	.short	(.L_109 - .L_108)
.L_108:
        /*0058*/ 	.word	0x00000000


	//----- nvinfo : EIATTR_CBANK_PARAM_SIZE
	.align		4
.L_109:
        /*005c*/ 	.byte	0x03, 0x19
        /*005e*/ 	.short	0x0014


	//----- nvinfo : EIATTR_PARAM_CBANK
	.align		4
        /*0060*/ 	.byte	0x04, 0x0a
        /*0062*/ 	.short	(.L_111 - .L_110)
	.align		4
.L_110:
        /*0064*/ 	.word	index@(.nv.constant0._Z10reluKernelPfS_i)
        /*0068*/ 	.short	0x0380
        /*006a*/ 	.short	0x0014


	//----- nvinfo : EIATTR_SW_WAR
	.align		4
.L_111:
        /*006c*/ 	.byte	0x04, 0x36
        /*006e*/ 	.short	(.L_113 - .L_112)
.L_112:
        /*0070*/ 	.word	0x00000008
.L_113:


//--------------------- .nv.callgraph             --------------------------
	.section	.nv.callgraph,"",@"SHT_CUDA_CALLGRAPH"
	.align	4
	.sectionentsize	8
	.align		4
        /*0000*/ 	.word	0x00000000
	.align		4
        /*0004*/ 	.word	0xffffffff
	.align		4
        /*0008*/ 	.word	0x00000000
	.align		4
        /*000c*/ 	.word	0xfffffffe
	.align		4
        /*0010*/ 	.word	0x00000000
	.align		4
        /*0014*/ 	.word	0xfffffffd
	.align		4
        /*0018*/ 	.word	0x00000000
	.align		4
        /*001c*/ 	.word	0xfffffffc


//--------------------- .text._Z9logKernelPfi     --------------------------
	.section	.text._Z9logKernelPfi,"ax",@progbits
	.align	128
        .global         _Z9logKernelPfi
        .type           _Z9logKernelPfi,@function
        .size           _Z9logKernelPfi,(.L_x_41 - _Z9logKernelPfi)
        .other          _Z9logKernelPfi,@"STO_CUDA_ENTRY STV_DEFAULT"
_Z9logKernelPfi:
.text._Z9logKernelPfi:
[----:B------:R-:W-:Y:S01]  /*0000*/  LDC R1, c[0x0][0x37c] ;  /* 0x0000df00ff017b82 */ /* 0x000fe20000000800 */
[----:B------:R-:W0:Y:S07]  /*0010*/  S2R R0, SR_TID.X ;  /* 0x0000000000007919 */ /* 0x000e2e0000002100 */
[----:B------:R-:W0:Y:S01]  /*0020*/  S2UR UR4, SR_CTAID.X ;  /* 0x00000000000479c3 */ /* 0x000e220000002500 */
[----:B------:R-:W1:Y:S07]  /*0030*/  LDCU UR5, c[0x0][0x388] ;  /* 0x00007100ff0577ac */ /* 0x000e6e0008000800 */
[----:B------:R-:W0:Y:S02]  /*0040*/  LDC R7, c[0x0][0x360] ;  /* 0x0000d800ff077b82 */ /* 0x000e240000000800 */
[----:B0-----:R-:W-:-:S05]  /*0050*/  IMAD R0, R7, UR4, R0 ;  /* 0x0000000407007c24 */ /* 0x001fca000f8e0200 */
[----:B-1----:R-:W-:-:S13]  /*0060*/  ISETP.GE.AND P0, PT, R0, UR5, PT ;  /* 0x0000000500007c0c */ /* 0x002fda000bf06270 */
[----:B------:R-:W-:Y:S05]  /*0070*/  @P0 EXIT ;  /* 0x000000000000094d */ /* 0x000fea0003800000 */
[----:B------:R-:W0:Y:S01]  /*0080*/  LDC.64 R2, c[0x0][0x380] ;  /* 0x0000e000ff027b82 */ /* 0x000e220000000a00 */
[----:B------:R-:W1:Y:S01]  /*0090*/  LDCU UR4, c[0x0][0x370] ;  /* 0x00006e00ff0477ac */ /* 0x000e620008000800 */
[----:B------:R-:W2:Y:S01]  /*00a0*/  LDCU.64 UR6, c[0x0][0x358] ;  /* 0x00006b00ff0677ac */ /* 0x000ea20008000a00 */
[----:B-1----:R-:W-:-:S07]  /*00b0*/  IMAD R7, R7, UR4, RZ ;  /* 0x0000000407077c24 */ /* 0x002fce000f8e02ff */
.L_x_0:
[----:B01----:R-:W-:-:S05]  /*00c0*/  IMAD.WIDE R4, R0, 0x4, R2 ;  /* 0x0000000400047825 */ /* 0x003fca00078e0202 */
[----:B--2---:R-:W2:Y:S01]  /*00d0*/  LDG.E R6, desc[UR6][R4.64] ;  /* 0x0000000604067981 */ /* 0x004ea2000c1e1900 */
[----:B------:R-:W-:Y:S01]  /*00e0*/  HFMA2 R11, -RZ, RZ, 1.5048828125, 33.21875 ;  /* 0x3e055027ff0b7431 */ /* 0x000fe200000001ff */
[----:B------:R-:W-:Y:S02]  /*00f0*/  IADD3 R0, PT, PT, R7, R0, RZ ;  /* 0x0000000007007210 */ /* 0x000fe40007ffe0ff */
[----:B--2---:R-:W-:-:S13]  /*0100*/  FSETP.GEU.AND P0, PT, R6, 1.175494350822287508e-38, PT ;  /* 0x008000000600780b */ /* 0x004fda0003f0e000 */
[----:B------:R-:W-:-:S05]  /*0110*/  @!P0 FMUL R6, R6, 8388608 ;  /* 0x4b00000006068820 */ /* 0x000fca0000400000 */
[----:B------:R-:W-:-:S04]  /*0120*/  IADD3 R8, PT, PT, R6, -0x3f2aaaab, RZ ;  /* 0xc0d5555506087810 */ /* 0x000fc80007ffe0ff */
[----:B------:R-:W-:-:S04]  /*0130*/  LOP3.LUT R9, R8, 0xff800000, RZ, 0xc0, !PT ;  /* 0xff80000008097812 */ /* 0x000fc800078ec0ff */
[-C--:B------:R-:W-:Y:S02]  /*0140*/  IADD3 R8, PT, PT, R6, -R9.reuse, RZ ;  /* 0x8000000906087210 */ /* 0x080fe40007ffe0ff */
[----:B------:R-:W-:-:S03]  /*0150*/  I2FP.F32.S32 R9, R9 ;  /* 0x0000000900097245 */ /* 0x000fc60000201400 */
[----:B------:R-:W-:Y:S01]  /*0160*/  FADD R10, R8, -1 ;  /* 0xbf800000080a7421 */ /* 0x000fe20000000000 */
[----:B------:R-:W-:Y:S02]  /*0170*/  FSEL R8, RZ, -23, P0 ;  /* 0xc1b80000ff087808 */ /* 0x000fe40000000000 */
[----:B------:R-:W-:Y:S01]  /*0180*/  ISETP.GT.U32.AND P0, PT, R6, 0x7f7fffff, PT ;  /* 0x7f7fffff0600780c */ /* 0x000fe20003f04070 */
[C---:B------:R-:W-:Y:S02]  /*0190*/  FFMA R11, R10.reuse, -R11, 0.14084610342979431152 ;  /* 0x3e1039f60a0b7423 */ /* 0x040fe4000000080b */
[----:B------:R-:W-:Y:S01]  /*01a0*/  FFMA R8, R9, 1.1920928955078125e-07, R8 ;  /* 0x3400000009087823 */ /* 0x000fe20000000008 */
[----:B------:R-:W-:Y:S01]  /*01b0*/  MOV R9, 0x7f800000 ;  /* 0x7f80000000097802 */ /* 0x000fe20000000f00 */
[----:B------:R-:W-:-:S04]  /*01c0*/  FFMA R11, R10, R11, -0.12148627638816833496 ;  /* 0xbdf8cdcc0a0b7423 */ /* 0x000fc8000000000b */
[----:B------:R-:W-:-:S04]  /*01d0*/  FFMA R11, R10, R11, 0.13980610668659210205 ;  /* 0x3e0f29550a0b7423 */ /* 0x000fc8000000000b */
[----:B------:R-:W-:-:S04]  /*01e0*/  FFMA R11, R10, R11, -0.16684235632419586182 ;  /* 0xbe2ad8b90a0b7423 */ /* 0x000fc8000000000b */
[----:B------:R-:W-:-:S04]  /*01f0*/  FFMA R11, R10, R11, 0.20012299716472625732 ;  /* 0x3e4ced0b0a0b7423 */ /* 0x000fc8000000000b */
[----:B------:R-:W-:-:S04]  /*0200*/  FFMA R11, R10, R11, -0.24999669194221496582 ;  /* 0xbe7fff220a0b7423 */ /* 0x000fc8000000000b */
[----:B------:R-:W-:-:S04]  /*0210*/  FFMA R11, R10, R11, 0.33333182334899902344 ;  /* 0x3eaaaa780a0b7423 */ /* 0x000fc8000000000b */
[----:B------:R-:W-:-:S04]  /*0220*/  FFMA R11, R10, R11, -0.5 ;  /* 0xbf0000000a0b7423 */ /* 0x000fc8000000000b */
[----:B------:R-:W-:-:S04]  /*0230*/  FMUL R11, R10, R11 ;  /* 0x0000000b0a0b7220 */ /* 0x000fc80000400000 */
[----:B------:R-:W-:-:S04]  /*0240*/  FFMA R11, R10, R11, R10 ;  /* 0x0000000b0a0b7223 */ /* 0x000fc8000000000a */
[----:B------:R-:W-:Y:S01]  /*0250*/  FFMA R8, R8, 0.69314718246459960938, R11 ;  /* 0x3f31721808087823 */ /* 0x000fe2000000000b */
[C---:B------:R-:W-:Y:S01]  /*0260*/  @P0 FFMA R8, R6.reuse, R9, +INF ;  /* 0x7f80000006080423 */ /* 0x040fe20000000009 */
[----:B------:R-:W-:-:S04]  /*0270*/  FSETP.NEU.AND P0, PT, R6, RZ, PT ;  /* 0x000000ff0600720b */ /* 0x000fc80003f0d000 */
[----:B------:R-:W-:Y:S02]  /*0280*/  FSEL R9, R8, -INF , P0 ;  /* 0xff80000008097808 */ /* 0x000fe40000000000 */
[----:B------:R-:W-:-:S03]  /*0290*/  ISETP.GE.AND P0, PT, R0, UR5, PT ;  /* 0x0000000500007c0c */ /* 0x000fc6000bf06270 */
[----:B------:R1:W-:Y:S10]  /*02a0*/  STG.E desc[UR6][R4.64], R9 ;  /* 0x0000000904007986 */ /* 0x0003f4000c101906 */
[----:B------:R-:W-:Y:S05]  /*02b0*/  @!P0 BRA `(.L_x_0) ;  /* 0xfffffffc00808947 */ /* 0x000fea000383ffff */
[----:B------:R-:W-:Y:S05]  /*02c0*/  EXIT ;  /* 0x000000000000794d */ /* 0x000fea0003800000 */
.L_x_1:
[----:B------:R-:W-:-:S00]  /*02d0*/  BRA `(.L_x_1) ;  /* 0xfffffffc00fc7947 */ /* 0x000fc0000383ffff */
[----:B------:R-:W-:-:S00]  /*02e0*/  NOP ;  /* 0x0000000000007918 */ /* 0x000fc00000000000 */
        /* <DEDUP_REMOVED lines=9> */
.L_x_41:


//--------------------- .text._Z25elementWiseMultiplyKernelPfS_S_i --------------------------
	.section	.text._Z25elementWiseMultiplyKernelPfS_S_i,"ax",@progbits
	.align	128
        .global         _Z25elementWiseMultiplyKernelPfS_S_i
        .type           _Z25elementWiseMultiplyKernelPfS_S_i,@function
        .size           _Z25elementWiseMultiplyKernelPfS_S_i,(.L_x_42 - _Z25elementWiseMultiplyKernelPfS_S_i)
        .other          _Z25elementWiseMultiplyKernelPfS_S_i,@"STO_CUDA_ENTRY STV_DEFAULT"
_Z25elementWiseMultiplyKernelPfS_S_i:
.text._Z25elementWiseMultiplyKernelPfS_S_i:
[----:B------:R-:W-:Y:S01]  /*0000*/  LDC R1, c[0x0][0x37c] ;  /* 0x0000df00ff017b82 */ /* 0x000fe20000000800 */
[----:B------:R-:W0:Y:S07]  /*0010*/  S2R R3, SR_TID.X ;  /* 0x0000000000037919 */ /* 0x000e2e0000002100 */
[----:B------:R-:W0:Y:S01]  /*0020*/  S2UR UR4, SR_CTAID.X ;  /* 0x00000000000479c3 */ /* 0x000e220000002500 */
[----:B------:R-:W1:Y:S07]  /*0030*/  LDCU UR6, c[0x0][0x398] ;  /* 0x00007300ff0677ac */ /* 0x000e6e0008000800 */
[----:B------:R-:W0:Y:S01]  /*0040*/  LDC R0, c[0x0][0x360] ;  /* 0x0000d800ff007b82 */ /* 0x000e220000000800 */
[----:B------:R-:W2:Y:S01]  /*0050*/  LDCU UR5, c[0x0][0x370] ;  /* 0x00006e00ff0577ac */ /* 0x000ea20008000800 */
[----:B0-----:R-:W-:-:S02]  /*0060*/  IMAD R3, R0, UR4, R3 ;  /* 0x0000000400037c24 */ /* 0x001fc4000f8e0203 */
[----:B--2---:R-:W-:-:S03]  /*0070*/  IMAD R0, R0, UR5, RZ ;  /* 0x0000000500007c24 */ /* 0x004fc6000f8e02ff */
[----:B-1----:R-:W-:-:S13]  /*0080*/  ISETP.GE.AND P0, PT, R3, UR6, PT ;  /* 0x0000000603007c0c */ /* 0x002fda000bf06270 */
[----:B------:R-:W-:Y:S05]  /*0090*/  @P0 EXIT ;  /* 0x000000000000094d */ /* 0x000fea0003800000 */
[----:B------:R-:W0:Y:S01]  /*00a0*/  I2F.U32.RP R8, R0 ;  /* 0x0000000000087306 */ /* 0x000e220000209000 */
[----:B------:R-:W-:Y:S01]  /*00b0*/  IADD3 R2, PT, PT, R0, R3, RZ ;  /* 0x0000000300027210 */ /* 0x000fe20007ffe0ff */
[----:B------:R-:W1:Y:S01]  /*00c0*/  LDCU.64 UR4, c[0x0][0x358] ;  /* 0x00006b00ff0477ac */ /* 0x000e620008000a00 */
[----:B------:R-:W-:Y:S01]  /*00d0*/  IADD3 R9, PT, PT, RZ, -R0, RZ ;  /* 0x80000000ff097210 */ /* 0x000fe20007ffe0ff */
[----:B------:R-:W-:Y:S01]  /*00e0*/  BSSY.RECONVERGENT B0, `(.L_x_2) ;  /* 0x000002b000007945 */ /* 0x000fe20003800200 */
[C---:B------:R-:W-:Y:S02]  /*00f0*/  ISETP.GE.AND P0, PT, R2.reuse, UR6, PT ;  /* 0x0000000602007c0c */ /* 0x040fe4000bf06270 */
[----:B------:R-:W-:Y:S02]  /*0100*/  VIMNMX R7, PT, PT, R2, UR6, !PT ;  /* 0x0000000602077c48 */ /* 0x000fe4000ffe0100 */
[----:B------:R-:W-:Y:S02]  /*0110*/  SEL R6, RZ, 0x1, P0 ;  /* 0x00000001ff067807 */ /* 0x000fe40000000000 */
[----:B------:R-:W-:-:S02]  /*0120*/  ISETP.NE.U32.AND P2, PT, R0, RZ, PT ;  /* 0x000000ff0000720c */ /* 0x000fc40003f45070 */
[----:B------:R-:W-:Y:S01]  /*0130*/  IADD3 R7, PT, PT, R7, -R2, -R6 ;  /* 0x8000000207077210 */ /* 0x000fe20007ffe806 */
[----:B0-----:R-:W0:Y:S02]  /*0140*/  MUFU.RCP R8, R8 ;  /* 0x0000000800087308 */ /* 0x001e240000001000 */
[----:B0-----:R-:W-:-:S06]  /*0150*/  IADD3 R4, PT, PT, R8, 0xffffffe, RZ ;  /* 0x0ffffffe08047810 */ /* 0x001fcc0007ffe0ff */
[----:B------:R0:W2:Y:S02]  /*0160*/  F2I.FTZ.U32.TRUNC.NTZ R5, R4 ;  /* 0x0000000400057305 */ /* 0x0000a4000021f000 */
[----:B0-----:R-:W-:Y:S02]  /*0170*/  HFMA2 R4, -RZ, RZ, 0, 0 ;  /* 0x00000000ff047431 */ /* 0x001fe400000001ff */
[----:B--2---:R-:W-:-:S04]  /*0180*/  IMAD R9, R9, R5, RZ ;  /* 0x0000000509097224 */ /* 0x004fc800078e02ff */
[----:B------:R-:W-:-:S06]  /*0190*/  IMAD.HI.U32 R8, R5, R9, R4 ;  /* 0x0000000905087227 */ /* 0x000fcc00078e0004 */
[----:B------:R-:W-:-:S05]  /*01a0*/  IMAD.HI.U32 R5, R8, R7, RZ ;  /* 0x0000000708057227 */ /* 0x000fca00078e00ff */
[----:B------:R-:W-:-:S05]  /*01b0*/  IADD3 R2, PT, PT, -R5, RZ, RZ ;  /* 0x000000ff05027210 */ /* 0x000fca0007ffe1ff */
[----:B------:R-:W-:-:S05]  /*01c0*/  IMAD R7, R0, R2, R7 ;  /* 0x0000000200077224 */ /* 0x000fca00078e0207 */
[----:B------:R-:W-:-:S13]  /*01d0*/  ISETP.GE.U32.AND P0, PT, R7, R0, PT ;  /* 0x000000000700720c */ /* 0x000fda0003f06070 */
[----:B------:R-:W-:Y:S02]  /*01e0*/  @P0 IADD3 R7, PT, PT, -R0, R7, RZ ;  /* 0x0000000700070210 */ /* 0x000fe40007ffe1ff */
[----:B------:R-:W-:Y:S02]  /*01f0*/  @P0 IADD3 R5, PT, PT, R5, 0x1, RZ ;  /* 0x0000000105050810 */ /* 0x000fe40007ffe0ff */
[----:B------:R-:W-:-:S13]  /*0200*/  ISETP.GE.U32.AND P1, PT, R7, R0, PT ;  /* 0x000000000700720c */ /* 0x000fda0003f26070 */
[----:B------:R-:W-:Y:S02]  /*0210*/  @P1 IADD3 R5, PT, PT, R5, 0x1, RZ ;  /* 0x0000000105051810 */ /* 0x000fe40007ffe0ff */
[----:B------:R-:W-:-:S04]  /*0220*/  @!P2 LOP3.LUT R5, RZ, R0, RZ, 0x33, !PT ;  /* 0x00000000ff05a212 */ /* 0x000fc800078e33ff */
[----:B------:R-:W-:-:S04]  /*0230*/  IADD3 R2, PT, PT, R6, R5, RZ ;  /* 0x0000000506027210 */ /* 0x000fc80007ffe0ff */
[C---:B------:R-:W-:Y:S02]  /*0240*/  LOP3.LUT R4, R2.reuse, 0x3, RZ, 0xc0, !PT ;  /* 0x0000000302047812 */ /* 0x040fe400078ec0ff */
[----:B------:R-:W-:Y:S02]  /*0250*/  ISETP.GE.U32.AND P1, PT, R2, 0x3, PT ;  /* 0x000000030200780c */ /* 0x000fe40003f26070 */
[----:B------:R-:W-:-:S13]  /*0260*/  ISETP.NE.AND P0, PT, R4, 0x3, PT ;  /* 0x000000030400780c */ /* 0x000fda0003f05270 */
[----:B-1----:R-:W-:Y:S05]  /*0270*/  @!P0 BRA `(.L_x_3) ;  /* 0x0000000000448947 */ /* 0x002fea0003800000 */
[----:B------:R-:W0:Y:S01]  /*0280*/  LDC.64 R4, c[0x0][0x390] ;  /* 0x0000e400ff047b82 */ /* 0x000e220000000a00 */
[----:B------:R-:W-:-:S04]  /*0290*/  IADD3 R2, PT, PT, R2, 0x1, RZ ;  /* 0x0000000102027810 */ /* 0x000fc80007ffe0ff */
[----:B------:R-:W-:-:S03]  /*02a0*/  LOP3.LUT R2, R2, 0x3, RZ, 0xc0, !PT ;  /* 0x0000000302027812 */ /* 0x000fc600078ec0ff */
[----:B------:R-:W1:Y:S01]  /*02b0*/  LDC.64 R6, c[0x0][0x380] ;  /* 0x0000e000ff067b82 */ /* 0x000e620000000a00 */
[----:B------:R-:W-:-:S07]  /*02c0*/  IADD3 R2, PT, PT, -R2, RZ, RZ ;  /* 0x000000ff02027210 */ /* 0x000fce0007ffe1ff */
[----:B------:R-:W2:Y:S02]  /*02d0*/  LDC.64 R8, c[0x0][0x388] ;  /* 0x0000e200ff087b82 */ /* 0x000ea40000000a00 */
.L_x_4:
[----:B--2---:R-:W-:-:S04]  /*02e0*/  IMAD.WIDE R12, R3, 0x4, R8 ;  /* 0x00000004030c7825 */ /* 0x004fc800078e0208 */
[C---:B-1----:R-:W-:Y:S02]  /*02f0*/  IMAD.WIDE R14, R3.reuse, 0x4, R6 ;  /* 0x00000004030e7825 */ /* 0x042fe400078e0206 */
[----:B------:R-:W2:Y:S04]  /*0300*/  LDG.E R13, desc[UR4][R12.64] ;  /* 0x000000040c0d7981 */ /* 0x000ea8000c1e1900 */
[----:B------:R-:W2:Y:S01]  /*0310*/  LDG.E R14, desc[UR4][R14.64] ;  /* 0x000000040e0e7981 */ /* 0x000ea2000c1e1900 */
[----:B0--3--:R-:W-:Y:S01]  /*0320*/  IMAD.WIDE R10, R3, 0x4, R4 ;  /* 0x00000004030a7825 */ /* 0x009fe200078e0204 */
[----:B------:R-:W-:Y:S02]  /*0330*/  IADD3 R2, PT, PT, R2, 0x1, RZ ;  /* 0x0000000102027810 */ /* 0x000fe40007ffe0ff */
[----:B------:R-:W-:-:S02]  /*0340*/  IADD3 R3, PT, PT, R0, R3, RZ ;  /* 0x0000000300037210 */ /* 0x000fc40007ffe0ff */
[----:B------:R-:W-:Y:S01]  /*0350*/  ISETP.NE.AND P0, PT, R2, RZ, PT ;  /* 0x000000ff0200720c */ /* 0x000fe20003f05270 */
[----:B--2---:R-:W-:-:S05]  /*0360*/  FMUL R17, R14, R13 ;  /* 0x0000000d0e117220 */ /* 0x004fca0000400000 */
[----:B------:R3:W-:Y:S07]  /*0370*/  STG.E desc[UR4][R10.64], R17 ;  /* 0x000000110a007986 */ /* 0x0007ee000c101904 */
[----:B------:R-:W-:Y:S05]  /*0380*/  @P0 BRA `(.L_x_4) ;  /* 0xfffffffc00d40947 */ /* 0x000fea000383ffff */
.L_x_3:
[----:B------:R-:W-:Y:S05]  /*0390*/  BSYNC.RECONVERGENT B0 ;  /* 0x0000000000007941 */ /* 0x000fea0003800200 */
.L_x_2:
[----:B------:R-:W-:Y:S05]  /*03a0*/  @!P1 EXIT ;  /* 0x000000000000994d */ /* 0x000fea0003800000 */
.L_x_5:
[----:B------:R-:W3:Y:S08]  /*03b0*/  LDC.64 R4, c[0x0][0x380] ;  /* 0x0000e000ff047b82 */ /* 0x000ef00000000a00 */
[----:B------:R-:W0:Y:S01]  /*03c0*/  LDC.64 R6, c[0x0][0x388] ;  /* 0x0000e200ff067b82 */ /* 0x000e220000000a00 */
[----:B---3--:R-:W-:-:S07]  /*03d0*/  IMAD.WIDE R10, R3, 0x4, R4 ;  /* 0x00000004030a7825 */ /* 0x008fce00078e0204 */
[----:B------:R-:W1:Y:S01]  /*03e0*/  LDC.64 R4, c[0x0][0x390] ;  /* 0x0000e400ff047b82 */ /* 0x000e620000000a00 */
[----:B--2---:R-:W2:Y:S01]  /*03f0*/  LDG.E R2, desc[UR4][R10.64] ;  /* 0x000000040a027981 */ /* 0x004ea2000c1e1900 */
[----:B0-----:R-:W-:-:S05]  /*0400*/  IMAD.WIDE R12, R3, 0x4, R6 ;  /* 0x00000004030c7825 */ /* 0x001fca00078e0206 */
[----:B------:R-:W2:Y:S01]  /*0410*/  LDG.E R7, desc[UR4][R12.64] ;  /* 0x000000040c077981 */ /* 0x000ea2000c1e1900 */
[----:B-1----:R-:W-:-:S04]  /*0420*/  IMAD.WIDE R16, R3, 0x4, R4 ;  /* 0x0000000403107825 */ /* 0x002fc800078e0204 */
[----:B------:R-:W-:-:S04]  /*0430*/  IMAD.WIDE R4, R0, 0x4, R10 ;  /* 0x0000000400047825 */ /* 0x000fc800078e020a */
[----:B--2---:R-:W-:Y:S01]  /*0440*/  FMUL R19, R2, R7 ;  /* 0x0000000702137220 */ /* 0x004fe20000400000 */
[----:B------:R-:W-:-:S04]  /*0450*/  IMAD.WIDE R6, R0, 0x4, R12 ;  /* 0x0000000400067825 */ /* 0x000fc800078e020c */
[----:B------:R0:W-:Y:S04]  /*0460*/  STG.E desc[UR4][R16.64], R19 ;  /* 0x0000001310007986 */ /* 0x0001e8000c101904 */
[----:B------:R-:W2:Y:S04]  /*0470*/  LDG.E R2, desc[UR4][R4.64] ;  /* 0x0000000404027981 */ /* 0x000ea8000c1e1900 */
[----:B------:R-:W2:Y:S01]  /*0480*/  LDG.E R15, desc[UR4][R6.64] ;  /* 0x00000004060f7981 */ /* 0x000ea2000c1e1900 */
[----:B------:R-:W-:-:S04]  /*0490*/  IMAD.WIDE R8, R0, 0x4, R16 ;  /* 0x0000000400087825 */ /* 0x000fc800078e0210 */
[----:B------:R-:W-:-:S04]  /*04a0*/  IMAD.WIDE R10, R0, 0x4, R4 ;  /* 0x00000004000a7825 */ /* 0x000fc800078e0204 */
[----:B------:R-:W-:-:S04]  /*04b0*/  IMAD.WIDE R12, R0, 0x4, R6 ;  /* 0x00000004000c7825 */ /* 0x000fc800078e0206 */
[----:B--2---:R-:W-:-:S05]  /*04c0*/  FMUL R21, R2, R15 ;  /* 0x0000000f02157220 */ /* 0x004fca0000400000 */
        /* <DEDUP_REMOVED lines=8> */
[----:B------:R-:W1:Y:S04]  /*0550*/  LDG.E R4, desc[UR4][R4.64] ;  /* 0x0000000404047981 */ /* 0x000e68000c1e1900 */
[----:B------:R-:W1:Y:S01]  /*0560*/  LDG.E R7, desc[UR4][R6.64] ;  /* 0x0000000406077981 */ /* 0x000e62000c1e1900 */
[C---:B0-----:R-:W-:Y:S01]  /*0570*/  IMAD.WIDE R16, R0.reuse, 0x4, R14 ;  /* 0x0000000400107825 */ /* 0x041fe200078e020e */
[----:B------:R-:W-:-:S04]  /*0580*/  LEA R3, R0, R3, 0x2 ;  /* 0x0000000300037211 */ /* 0x000fc800078e10ff */
[----:B------:R-:W-:Y:S01]  /*0590*/  ISETP.GE.AND P0, PT, R3, UR6, PT ;  /* 0x0000000603007c0c */ /* 0x000fe2000bf06270 */
[----:B-1----:R-:W-:-:S05]  /*05a0*/  FMUL R9, R4, R7 ;  /* 0x0000000704097220 */ /* 0x002fca0000400000 */
[----:B------:R2:W-:Y:S07]  /*05b0*/  STG.E desc[UR4][R16.64], R9 ;  /* 0x0000000910007986 */ /* 0x0005ee000c101904 */
[----:B------:R-:W-:Y:S05]  /*05c0*/  @!P0 BRA `(.L_x_5) ;  /* 0xfffffffc00788947 */ /* 0x000fea000383ffff */
[----:B------:R-:W-:Y:S05]  /*05d0*/  EXIT ;  /* 0x000000000000794d */ /* 0x000fea0003800000 */
.L_x_6:
        /* <DEDUP_REMOVED lines=10> */
.L_x_42:


//--------------------- .text._Z31elementWiseNegativeDivideKernelPfS_S_i --------------------------
	.section	.text._Z31elementWiseNegativeDivideKernelPfS_S_i,"ax",@progbits
	.align	128
        .global         _Z31elementWiseNegativeDivideKernelPfS_S_i
        .type           _Z31elementWiseNegativeDivideKernelPfS_S_i,@function
        .size           _Z31elementWiseNegativeDivideKernelPfS_S_i,(.L_x_40 - _Z31elementWiseNegativeDivideKernelPfS_S_i)
        .other          _Z31elementWiseNegativeDivideKernelPfS_S_i,@"STO_CUDA_ENTRY STV_DEFAULT"
_Z31elementWiseNegativeDivideKernelPfS_S_i:
.text._Z31elementWiseNegativeDivideKernelPfS_S_i:
        /* <DEDUP_REMOVED lines=11> */
[C---:B------:R-:W-:Y:S01]  /*00b0*/  IMAD.IADD R0, R5.reuse, 0x1, R4 ;  /* 0x0000000105007824 */ /* 0x040fe200078e0204 */
[----:B------:R-:W-:Y:S01]  /*00c0*/  IADD3 R9, PT, PT, RZ, -R5, RZ ;  /* 0x80000005ff097210 */ /* 0x000fe20007ffe0ff */
[----:B------:R-:W1:Y:S01]  /*00d0*/  LDCU.64 UR4, c[0x0][0x358] ;  /* 0x00006b00ff0477ac */ /* 0x000e620008000a00 */
[----:B------:R-:W-:Y:S01]  /*00e0*/  ISETP.NE.U32.AND P2, PT, R5, RZ, PT ;  /* 0x000000ff0500720c */ /* 0x000fe20003f45070 */
[----:B------:R-:W-:Y:S01]  /*00f0*/  BSSY.RECONVERGENT B0, `(.L_x_7) ;  /* 0x0000036000007945 */ /* 0x000fe20003800200 */
[C---:B------:R-:W-:Y:S02]  /*0100*/  ISETP.GE.AND P0, PT, R0.reuse, UR6, PT ;  /* 0x0000000600007c0c */ /* 0x040fe4000bf06270 */
[----:B------:R-:W-:Y:S02]  /*0110*/  VIMNMX R7, PT, PT, R0, UR6, !PT ;  /* 0x0000000600077c48 */ /* 0x000fe4000ffe0100 */
[----:B------:R-:W-:-:S04]  /*0120*/  SEL R14, RZ, 0x1, P0 ;  /* 0x00000001ff0e7807 */ /* 0x000fc80000000000 */
[----:B------:R-:W-:Y:S01]  /*0130*/  IADD3 R0, PT, PT, R7, -R0, -R14 ;  /* 0x8000000007007210 */ /* 0x000fe20007ffe80e */
[----:B0-----:R-:W0:Y:S02]  /*0140*/  MUFU.RCP R6, R6 ;  /* 0x0000000600067308 */ /* 0x001e240000001000 */
[----:B0-----:R-:W-:-:S06]  /*0150*/  VIADD R2, R6, 0xffffffe ;  /* 0x0ffffffe06027836 */ /* 0x001fcc0000000000 */
[----:B------:R0:W2:Y:S02]  /*0160*/  F2I.FTZ.U32.TRUNC.NTZ R3, R2 ;  /* 0x0000000200037305 */ /* 0x0000a4000021f000 */
[----:B0-----:R-:W-:Y:S02]  /*0170*/  HFMA2 R2, -RZ, RZ, 0, 0 ;  /* 0x00000000ff027431 */ /* 0x001fe400000001ff */
[----:B--2---:R-:W-:-:S04]  /*0180*/  IMAD R9, R9, R3, RZ ;  /* 0x0000000309097224 */ /* 0x004fc800078e02ff */
[----:B------:R-:W-:-:S06]  /*0190*/  IMAD.HI.U32 R3, R3, R9, R2 ;  /* 0x0000000903037227 */ /* 0x000fcc00078e0002 */
[----:B------:R-:W-:-:S04]  /*01a0*/  IMAD.HI.U32 R3, R3, R0, RZ ;  /* 0x0000000003037227 */ /* 0x000fc800078e00ff */
[----:B------:R-:W-:-:S04]  /*01b0*/  IMAD.MOV R2, RZ, RZ, -R3 ;  /* 0x000000ffff027224 */ /* 0x000fc800078e0a03 */
[----:B------:R-:W-:-:S05]  /*01c0*/  IMAD R0, R5, R2, R0 ;  /* 0x0000000205007224 */ /* 0x000fca00078e0200 */
[----:B------:R-:W-:-:S13]  /*01d0*/  ISETP.GE.U32.AND P0, PT, R0, R5, PT ;  /* 0x000000050000720c */ /* 0x000fda0003f06070 */
[----:B------:R-:W-:Y:S01]  /*01e0*/  @P0 IADD3 R0, PT, PT, -R5, R0, RZ ;  /* 0x0000000005000210 */ /* 0x000fe20007ffe1ff */
[----:B------:R-:W-:-:S03]  /*01f0*/  @P0 VIADD R3, R3, 0x1 ;  /* 0x0000000103030836 */ /* 0x000fc60000000000 */
[----:B------:R-:W-:-:S13]  /*0200*/  ISETP.GE.U32.AND P1, PT, R0, R5, PT ;  /* 0x000000050000720c */ /* 0x000fda0003f26070 */
[----:B------:R-:W-:Y:S02]  /*0210*/  @P1 IADD3 R3, PT, PT, R3, 0x1, RZ ;  /* 0x0000000103031810 */ /* 0x000fe40007ffe0ff */
[----:B------:R-:W-:-:S05]  /*0220*/  @!P2 LOP3.LUT R3, RZ, R5, RZ, 0x33, !PT ;  /* 0x00000005ff03a212 */ /* 0x000fca00078e33ff */
[----:B------:R-:W-:-:S05]  /*0230*/  IMAD.IADD R14, R14, 0x1, R3 ;  /* 0x000000010e0e7824 */ /* 0x000fca00078e0203 */
[----:B------:R-:W-:-:S04]  /*0240*/  LOP3.LUT R0, R14, 0x3, RZ, 0xc0, !PT ;  /* 0x000000030e007812 */ /* 0x000fc800078ec0ff */
[----:B------:R-:W-:-:S13]  /*0250*/  ISETP.NE.AND P0, PT, R0, 0x3, PT ;  /* 0x000000030000780c */ /* 0x000fda0003f05270 */
[----:B-1----:R-:W-:Y:S05]  /*0260*/  @!P0 BRA `(.L_x_8) ;  /* 0x0000000000788947 */ /* 0x002fea0003800000 */
[----:B------:R-:W0:Y:S01]  /*0270*/  LDC.64 R18, c[0x0][0x390] ;  /* 0x0000e400ff127b82 */ /* 0x000e220000000a00 */
[----:B------:R-:W-:-:S04]  /*0280*/  IADD3 R0, PT, PT, R14, 0x1, RZ ;  /* 0x000000010e007810 */ /* 0x000fc80007ffe0ff */
[----:B------:R-:W-:-:S03]  /*0290*/  LOP3.LUT R0, R0, 0x3, RZ, 0xc0, !PT ;  /* 0x0000000300007812 */ /* 0x000fc600078ec0ff */
[----:B------:R-:W1:Y:S02]  /*02a0*/  LDC.64 R12, c[0x0][0x380] ;  /* 0x0000e000ff0c7b82 */ /* 0x000e640000000a00 */
[----:B------:R-:W-:-:S06]  /*02b0*/  IMAD.MOV R8, RZ, RZ, -R0 ;  /* 0x000000ffff087224 */ /* 0x000fcc00078e0a00 */
[----:B------:R-:W2:Y:S02]  /*02c0*/  LDC.64 R16, c[0x0][0x388] ;  /* 0x0000e200ff107b82 */ /* 0x000ea40000000a00 */
.L_x_11:
[----:B--2---:R-:W-:-:S06]  /*02d0*/  IMAD.WIDE R2, R4, 0x4, R16 ;  /* 0x0000000404027825 */ /* 0x004fcc00078e0210 */
[----:B------:R-:W2:Y:S01]  /*02e0*/  LDG.E R3, desc[UR4][R2.64] ;  /* 0x0000000402037981 */ /* 0x000ea2000c1e1900 */
[----:B-1----:R-:W-:-:S05]  /*02f0*/  IMAD.WIDE R6, R4, 0x4, R12 ;  /* 0x0000000404067825 */ /* 0x002fca00078e020c */
[----:B---3--:R-:W3:Y:S01]  /*0300*/  LDG.E R0, desc[UR4][R6.64] ;  /* 0x0000000406007981 */ /* 0x008ee2000c1e1900 */
[----:B------:R-:W-:Y:S01]  /*0310*/  IADD3 R8, PT, PT, R8, 0x1, RZ ;  /* 0x0000000108087810 */ /* 0x000fe20007ffe0ff */
[----:B------:R-:W-:Y:S03]  /*0320*/  BSSY.RECONVERGENT B1, `(.L_x_9) ;  /* 0x000000f000017945 */ /* 0x000fe60003800200 */
[----:B------:R-:W-:Y:S01]  /*0330*/  ISETP.NE.AND P2, PT, R8, RZ, PT ;  /* 0x000000ff0800720c */ /* 0x000fe20003f45270 */
[----:B--2---:R-:W1:Y:S08]  /*0340*/  MUFU.RCP R9, R3 ;  /* 0x0000000300097308 */ /* 0x004e700000001000 */
[----:B---3--:R-:W2:Y:S01]  /*0350*/  FCHK P0, -R0, R3 ;  /* 0x0000000300007302 */ /* 0x008ea20000000100 */
[----:B-1----:R-:W-:-:S04]  /*0360*/  FFMA R10, -R3, R9, 1 ;  /* 0x3f800000030a7423 */ /* 0x002fc80000000109 */
[----:B------:R-:W-:-:S04]  /*0370*/  FFMA R9, R9, R10, R9 ;  /* 0x0000000a09097223 */ /* 0x000fc80000000009 */
[----:B------:R-:W-:-:S04]  /*0380*/  FFMA R10, -R0, R9, RZ ;  /* 0x00000009000a7223 */ /* 0x000fc800000001ff */
[----:B------:R-:W-:-:S04]  /*0390*/  FFMA R11, -R3, R10, -R0 ;  /* 0x0000000a030b7223 */ /* 0x000fc80000000900 */
[----:B------:R-:W-:Y:S01]  /*03a0*/  FFMA R9, R9, R11, R10 ;  /* 0x0000000b09097223 */ /* 0x000fe2000000000a */
[----:B0-----:R-:W-:Y:S01]  /*03b0*/  IMAD.WIDE R10, R4, 0x4, R18 ;  /* 0x00000004040a7825 */ /* 0x001fe200078e0212 */
[----:B--2---:R-:W-:Y:S06]  /*03c0*/  @!P0 BRA `(.L_x_10) ;  /* 0x0000000000108947 */ /* 0x004fec0003800000 */
[----:B------:R-:W-:Y:S01]  /*03d0*/  FADD R0, -R0, -RZ ;  /* 0x800000ff00007221 */ /* 0x000fe20000000100 */
[----:B------:R-:W-:-:S07]  /*03e0*/  MOV R6, 0x400 ;  /* 0x0000040000067802 */ /* 0x000fce0000000f00 */
[----:B------:R-:W-:Y:S05]  /*03f0*/  CALL.REL.NOINC `($__internal_0_$__cuda_sm3x_div_rn_noftz_f32_slowpath) ;  /* 0x0000000400907944 */ /* 0x000fea0003c00000 */
[----:B------:R-:W-:-:S07]  /*0400*/  IMAD.MOV.U32 R9, RZ, RZ, R0 ;  /* 0x000000ffff097224 */ /* 0x000fce00078e0000 */
.L_x_10:
[----:B------:R-:W-:Y:S05]  /*0410*/  BSYNC.RECONVERGENT B1 ;  /* 0x0000000000017941 */ /* 0x000fea0003800200 */
.L_x_9:
[----:B------:R3:W-:Y:S01]  /*0420*/  STG.E desc[UR4][R10.64], R9 ;  /* 0x000000090a007986 */ /* 0x0007e2000c101904 */
[----:B------:R-:W-:Y:S01]  /*0430*/  IADD3 R4, PT, PT, R5, R4, RZ ;  /* 0x0000000405047210 */ /* 0x000fe20007ffe0ff */
[----:B------:R-:W-:Y:S06]  /*0440*/  @P2 BRA `(.L_x_11) ;  /* 0xfffffffc00a02947 */ /* 0x000fec000383ffff */
.L_x_8:
[----:B------:R-:W-:Y:S05]  /*0450*/  BSYNC.RECONVERGENT B0 ;  /* 0x0000000000007941 */ /* 0x000fea0003800200 */
.L_x_7:
[----:B------:R-:W0:Y:S01]  /*0460*/  LDC.64 R12, c[0x0][0x390] ;  /* 0x0000e400ff0c7b82 */ /* 0x000e220000000a00 */
[----:B------:R-:W-:Y:S01]  /*0470*/  ISETP.GE.U32.AND P0, PT, R14, 0x3, PT ;  /* 0x000000030e00780c */ /* 0x000fe20003f06070 */
[----:B------:R-:W1:Y:S06]  /*0480*/  LDCU UR6, c[0x0][0x398] ;  /* 0x00007300ff0677ac */ /* 0x000e6c0008000800 */
[----:B---3--:R-:W2:Y:S08]  /*0490*/  LDC.64 R10, c[0x0][0x380] ;  /* 0x0000e000ff0a7b82 */ /* 0x008eb00000000a00 */
[----:B------:R-:W3:Y:S01]  /*04a0*/  LDC.64 R8, c[0x0][0x388] ;  /* 0x0000e200ff087b82 */ /* 0x000ee20000000a00 */
[----:B-1----:R-:W-:Y:S05]  /*04b0*/  @!P0 EXIT ;  /* 0x000000000000894d */ /* 0x002fea0003800000 */
.L_x_20:
[----:B---3--:R-:W-:-:S05]  /*04c0*/  IMAD.WIDE R16, R4, 0x4, R8 ;  /* 0x0000000404107825 */ /* 0x008fca00078e0208 */
[----:B------:R-:W3:Y:S01]  /*04d0*/  LDG.E R7, desc[UR4][R16.64] ;  /* 0x0000000410077981 */ /* 0x000ee2000c1e1900 */
[----:B--2---:R-:W-:-:S05]  /*04e0*/  IMAD.WIDE R18, R4, 0x4, R10 ;  /* 0x0000000404127825 */ /* 0x004fca00078e020a */
[----:B------:R-:W2:Y:S01]  /*04f0*/  LDG.E R0, desc[UR4][R18.64] ;  /* 0x0000000412007981 */ /* 0x000ea2000c1e1900 */
[----:B------:R-:W-:Y:S01]  /*0500*/  BSSY.RECONVERGENT B0, `(.L_x_12) ;  /* 0x000000e000007945 */ /* 0x000fe20003800200 */
[----:B---3--:R-:W1:Y:S08]  /*0510*/  MUFU.RCP R2, R7 ;  /* 0x0000000700027308 */ /* 0x008e700000001000 */
[----:B--2---:R-:W2:Y:S01]  /*0520*/  FCHK P0, -R0, R7 ;  /* 0x0000000700007302 */ /* 0x004ea20000000100 */
[----:B-1----:R-:W-:-:S04]  /*0530*/  FFMA R3, -R7, R2, 1 ;  /* 0x3f80000007037423 */ /* 0x002fc80000000102 */
[----:B------:R-:W-:-:S04]  /*0540*/  FFMA R3, R2, R3, R2 ;  /* 0x0000000302037223 */ /* 0x000fc80000000002 */
[----:B------:R-:W-:-:S04]  /*0550*/  FFMA R2, -R0, R3, RZ ;  /* 0x0000000300027223 */ /* 0x000fc800000001ff */
[----:B------:R-:W-:-:S04]  /*0560*/  FFMA R6, -R7, R2, -R0 ;  /* 0x0000000207067223 */ /* 0x000fc80000000900 */
[----:B------:R-:W-:Y:S01]  /*0570*/  FFMA R3, R3, R6, R2 ;  /* 0x0000000603037223 */ /* 0x000fe20000000002 */
[----:B--2---:R-:W-:Y:S06]  /*0580*/  @!P0 BRA `(.L_x_13) ;  /* 0x0000000000148947 */ /* 0x004fec0003800000 */
[----:B------:R-:W-:Y:S01]  /*0590*/  FADD R0, -R0, -RZ ;  /* 0x800000ff00007221 */ /* 0x000fe20000000100 */
[----:B------:R-:W-:Y:S01]  /*05a0*/  IMAD.MOV.U32 R3, RZ, RZ, R7 ;  /* 0x000000ffff037224 */ /* 0x000fe200078e0007 */
[----:B------:R-:W-:-:S07]  /*05b0*/  MOV R6, 0x5d0 ;  /* 0x000005d000067802 */ /* 0x000fce0000000f00 */
[----:B0-----:R-:W-:Y:S05]  /*05c0*/  CALL.REL.NOINC `($__internal_0_$__cuda_sm3x_div_rn_noftz_f32_slowpath) ;  /* 0x00000004001c7944 */ /* 0x001fea0003c00000 */
[----:B------:R-:W-:-:S07]  /*05d0*/  MOV R3, R0 ;  /* 0x0000000000037202 */ /* 0x000fce0000000f00 */
.L_x_13:
[----:B------:R-:W-:Y:S05]  /*05e0*/  BSYNC.RECONVERGENT B0 ;  /* 0x0000000000007941 */ /* 0x000fea0003800200 */
.L_x_12:
[----:B0-----:R-:W-:-:S04]  /*05f0*/  IMAD.WIDE R14, R4, 0x4, R12 ;  /* 0x00000004040e7825 */ /* 0x001fc800078e020c */
[C---:B------:R-:W-:Y:S01]  /*0600*/  IMAD.WIDE R16, R5.reuse, 0x4, R16 ;  /* 0x0000000405107825 */ /* 0x040fe200078e0210 */
[----:B------:R0:W-:Y:S04]  /*0610*/  STG.E desc[UR4][R14.64], R3 ;  /* 0x000000030e007986 */ /* 0x0001e8000c101904 */
[----:B------:R-:W2:Y:S01]  /*0620*/  LDG.E R21, desc[UR4][R16.64] ;  /* 0x0000000410157981 */ /* 0x000ea2000c1e1900 */
[----:B------:R-:W-:-:S05]  /*0630*/  IMAD.WIDE R18, R5, 0x4, R18 ;  /* 0x0000000405127825 */ /* 0x000fca00078e0212 */
[----:B------:R-:W3:Y:S01]  /*0640*/  LDG.E R0, desc[UR4][R18.64] ;  /* 0x0000000412007981 */ /* 0x000ee2000c1e1900 */
[----:B------:R-:W-:Y:S01]  /*0650*/  BSSY.RECONVERGENT B0, `(.L_x_14) ;  /* 0x000000e000007945 */ /* 0x000fe20003800200 */
[----:B--2---:R-:W1:Y:S08]  /*0660*/  MUFU.RCP R2, R21 ;  /* 0x0000001500027308 */ /* 0x004e700000001000 */
[----:B---3--:R-:W2:Y:S01]  /*0670*/  FCHK P0, -R0, R21 ;  /* 0x0000001500007302 */ /* 0x008ea20000000100 */
[----:B-1----:R-:W-:-:S04]  /*0680*/  FFMA R7, -R21, R2, 1 ;  /* 0x3f80000015077423 */ /* 0x002fc80000000102 */
[----:B------:R-:W-:-:S04]  /*0690*/  FFMA R7, R2, R7, R2 ;  /* 0x0000000702077223 */ /* 0x000fc80000000002 */
[----:B------:R-:W-:-:S04]  /*06a0*/  FFMA R2, -R0, R7, RZ ;  /* 0x0000000700027223 */ /* 0x000fc800000001ff */
[----:B------:R-:W-:-:S04]  /*06b0*/  FFMA R6, -R21, R2, -R0 ;  /* 0x0000000215067223 */ /* 0x000fc80000000900 */
[----:B------:R-:W-:Y:S01]  /*06c0*/  FFMA R7, R7, R6, R2 ;  /* 0x0000000607077223 */ /* 0x000fe20000000002 */
[----:B0-2---:R-:W-:Y:S06]  /*06d0*/  @!P0 BRA `(.L_x_15) ;  /* 0x0000000000148947 */ /* 0x005fec0003800000 */
[----:B------:R-:W-:Y:S01]  /*06e0*/  FADD R0, -R0, -RZ ;  /* 0x800000ff00007221 */ /* 0x000fe20000000100 */
[----:B------:R-:W-:Y:S01]  /*06f0*/  IMAD.MOV.U32 R3, RZ, RZ, R21 ;  /* 0x000000ffff037224 */ /* 0x000fe200078e0015 */
[----:B------:R-:W-:-:S07]  /*0700*/  MOV R6, 0x720 ;  /* 0x0000072000067802 */ /* 0x000fce0000000f00 */
[----:B------:R-:W-:Y:S05]  /*0710*/  CALL.REL.NOINC `($__internal_0_$__cuda_sm3x_div_rn_noftz_f32_slowpath) ;  /* 0x0000000000c87944 */ /* 0x000fea0003c00000 */
[----:B------:R-:W-:-:S07]  /*0720*/  MOV R7, R0 ;  /* 0x0000000000077202 */ /* 0x000fce0000000f00 */
.L_x_15:
[----:B------:R-:W-:Y:S05]  /*0730*/  BSYNC.RECONVERGENT B0 ;  /* 0x0000000000007941 */ /* 0x000fea0003800200 */
.L_x_14:
[----:B------:R-:W-:-:S04]  /*0740*/  IMAD.WIDE R14, R5, 0x4, R14 ;  /* 0x00000004050e7825 */ /* 0x000fc800078e020e */
        /* <DEDUP_REMOVED lines=19> */
.L_x_17:
[----:B------:R-:W-:Y:S05]  /*0880*/  BSYNC.RECONVERGENT B0 ;  /* 0x0000000000007941 */ /* 0x000fea0003800200 */
.L_x_16:
[----:B------:R-:W-:-:S04]  /*0890*/  IMAD.WIDE R14, R5, 0x4, R14 ;  /* 0x00000004050e7825 */ /* 0x000fc800078e020e */
[C---:B------:R-:W-:Y:S01]  /*08a0*/  IMAD.WIDE R16, R5.reuse, 0x4, R16 ;  /* 0x0000000405107825 */ /* 0x040fe200078e0210 */
[----:B------:R0:W-:Y:S05]  /*08b0*/  STG.E desc[UR4][R14.64], R3 ;  /* 0x000000030e007986 */ /* 0x0001ea000c101904 */
        /* <DEDUP_REMOVED lines=17> */
.L_x_19:
[----:B------:R-:W-:Y:S05]  /*09d0*/  BSYNC.RECONVERGENT B0 ;  /* 0x0000000000007941 */ /* 0x000fea0003800200 */
.L_x_18:
[----:B------:R-:W-:-:S04]  /*09e0*/  IMAD.WIDE R14, R5, 0x4, R14 ;  /* 0x00000004050e7825 */ /* 0x000fc800078e020e */
[----:B------:R-:W-:Y:S01]  /*09f0*/  IMAD R4, R5, 0x4, R4 ;  /* 0x0000000405047824 */ /* 0x000fe200078e0204 */
[----:B------:R1:W-:Y:S04]  /*0a00*/  STG.E desc[UR4][R14.64], R7 ;  /* 0x000000070e007986 */ /* 0x0003e8000c101904 */
[----:B------:R-:W-:-:S13]  /*0a10*/  ISETP.GE.AND P0, PT, R4, UR6, PT ;  /* 0x0000000604007c0c */ /* 0x000fda000bf06270 */
[----:B-1----:R-:W-:Y:S05]  /*0a20*/  @!P0 BRA `(.L_x_20) ;  /* 0xfffffff800a48947 */ /* 0x002fea000383ffff */
[----:B------:R-:W-:Y:S05]  /*0a30*/  EXIT ;  /* 0x000000000000794d */ /* 0x000fea0003800000 */
        .weak           $__internal_0_$__cuda_sm3x_div_rn_noftz_f32_slowpath
        .type           $__internal_0_$__cuda_sm3x_div_rn_noftz_f32_slowpath,@function
        .size           $__internal_0_$__cuda_sm3x_div_rn_noftz_f32_slowpath,(.L_x_40 - $__internal_0_$__cuda_sm3x_div_rn_noftz_f32_slowpath)
$__internal_0_$__cuda_sm3x_div_rn_noftz_f32_slowpath:
[----:B------:R-:W-:Y:S01]  /*0a40*/  SHF.R.U32.HI R2, RZ, 0x17, R3 ;  /* 0x00000017ff027819 */ /* 0x000fe20000011603 */
[----:B------:R-:W-:Y:S01]  /*0a50*/  BSSY.RECONVERGENT B2, `(.L_x_21) ;  /* 0x0000062000027945 */ /* 0x000fe20003800200 */
[----:B------:R-:W-:Y:S02]  /*0a60*/  SHF.R.U32.HI R22, RZ, 0x17, R0 ;  /* 0x00000017ff167819 */ /* 0x000fe40000011600 */
[----:B------:R-:W-:Y:S02]  /*0a70*/  LOP3.LUT R2, R2, 0xff, RZ, 0xc0, !PT ;  /* 0x000000ff02027812 */ /* 0x000fe400078ec0ff */
[----:B------:R-:W-:Y:S02]  /*0a80*/  LOP3.LUT R22, R22, 0xff, RZ, 0xc0, !PT ;  /* 0x000000ff16167812 */ /* 0x000fe400078ec0ff */
[----:B------:R-:W-:-:S03]  /*0a90*/  IADD3 R21, PT, PT, R2, -0x1, RZ ;  /* 0xffffffff02157810 */ /* 0x000fc60007ffe0ff */
[----:B------:R-:W-:Y:S01]  /*0aa0*/  VIADD R20, R22, 0xffffffff ;  /* 0xffffffff16147836 */ /* 0x000fe20000000000 */
[----:B------:R-:W-:-:S04]  /*0ab0*/  ISETP.GT.U32.AND P0, PT, R21, 0xfd, PT ;  /* 0x000000fd1500780c */ /* 0x000fc80003f04070 */
[----:B------:R-:W-:-:S13]  /*0ac0*/  ISETP.GT.U32.OR P0, PT, R20, 0xfd, P0 ;  /* 0x000000fd1400780c */ /* 0x000fda0000704470 */
[----:B------:R-:W-:Y:S01]  /*0ad0*/  @!P0 MOV R7, RZ ;  /* 0x000000ff00078202 */ /* 0x000fe20000000f00 */
[----:B------:R-:W-:Y:S06]  /*0ae0*/  @!P0 BRA `(.L_x_22) ;  /* 0x00000000005c8947 */ /* 0x000fec0003800000 */
[----:B------:R-:W-:Y:S02]  /*0af0*/  FSETP.GTU.FTZ.AND P0, PT, |R0|, +INF , PT ;  /* 0x7f8000000000780b */ /* 0x000fe40003f1c200 */
[----:B------:R-:W-:-:S04]  /*0b00*/  FSETP.GTU.FTZ.AND P1, PT, |R3|, +INF , PT ;  /* 0x7f8000000300780b */ /* 0x000fc80003f3c200 */
[----:B------:R-:W-:-:S13]  /*0b10*/  PLOP3.LUT P0, PT, P0, P1, PT, 0xf8, 0x8f ;  /* 0x00000000008f781c */ /* 0x000fda0000703f70 */
[----:B------:R-:W-:Y:S05]  /*0b20*/  @P0 BRA `(.L_x_23) ;  /* 0x00000004004c0947 */ /* 0x000fea0003800000 */
[----:B------:R-:W-:-:S13]  /*0b30*/  LOP3.LUT P0, RZ, R3, 0x7fffffff, R0, 0xc8, !PT ;  /* 0x7fffffff03ff7812 */ /* 0x000fda000780c800 */
[----:B------:R-:W-:Y:S05]  /*0b40*/  @!P0 BRA `(.L_x_24) ;  /* 0x00000004003c8947 */ /* 0x000fea0003800000 */
[C---:B------:R-:W-:Y:S02]  /*0b50*/  FSETP.NEU.FTZ.AND P3, PT, |R0|.reuse, +INF , PT ;  /* 0x7f8000000000780b */ /* 0x040fe40003f7d200 */
[----:B------:R-:W-:Y:S02]  /*0b60*/  FSETP.NEU.FTZ.AND P1, PT, |R3|, +INF , PT ;  /* 0x7f8000000300780b */ /* 0x000fe40003f3d200 */
[----:B------:R-:W-:-:S11]  /*0b70*/  FSETP.NEU.FTZ.AND P0, PT, |R0|, +INF , PT ;  /* 0x7f8000000000780b */ /* 0x000fd60003f1d200 */
[----:B------:R-:W-:Y:S05]  /*0b80*/  @!P1 BRA !P3, `(.L_x_24) ;  /* 0x00000004002c9947 */ /* 0x000fea0005800000 */
[----:B------:R-:W-:-:S04]  /*0b90*/  LOP3.LUT P3, RZ, R0, 0x7fffffff, RZ, 0xc0, !PT ;  /* 0x7fffffff00ff7812 */ /* 0x000fc8000786c0ff */
[----:B------:R-:W-:-:S13]  /*0ba0*/  PLOP3.LUT P1, PT, P1, P3, PT, 0x2f, 0xf2 ;  /* 0x0000000000f2781c */ /* 0x000fda0000f26577 */
[----:B------:R-:W-:Y:S05]  /*0bb0*/  @P1 BRA `(.L_x_25) ;  /* 0x0000000400181947 */ /* 0x000fea0003800000 */
[----:B------:R-:W-:-:S04]  /*0bc0*/  LOP3.LUT P1, RZ, R3, 0x7fffffff, RZ, 0xc0, !PT ;  /* 0x7fffffff03ff7812 */ /* 0x000fc8000782c0ff */
[----:B------:R-:W-:-:S13]  /*0bd0*/  PLOP3.LUT P0, PT, P0, P1, PT, 0x2f, 0xf2 ;  /* 0x0000000000f2781c */ /* 0x000fda0000702577 */
[----:B------:R-:W-:Y:S05]  /*0be0*/  @P0 BRA `(.L_x_26) ;  /* 0x0000000400000947 */ /* 0x000fea0003800000 */
[----:B------:R-:W-:Y:S02]  /*0bf0*/  ISETP.GE.AND P0, PT, R20, RZ, PT ;  /* 0x000000ff1400720c */ /* 0x000fe40003f06270 */
[----:B------:R-:W-:-:S11]  /*0c00*/  ISETP.GE.AND P1, PT, R21, RZ, PT ;  /* 0x000000ff1500720c */ /* 0x000fd60003f26270 */
[----:B------:R-:W-:Y:S01]  /*0c10*/  @P0 IMAD.MOV.U32 R7, RZ, RZ, RZ ;  /* 0x000000ffff070224 */ /* 0x000fe200078e00ff */
[----:B------:R-:W-:Y:S01]  /*0c20*/  @!P0 MOV R7, 0xffffffc0 ;  /* 0xffffffc000078802 */ /* 0x000fe20000000f00 */
[----:B------:R-:W-:Y:S01]  /*0c30*/  @!P0 FFMA R0, R0, 1.84467440737095516160e+19, RZ ;  /* 0x5f80000000008823 */ /* 0x000fe200000000ff */
[----:B------:R-:W-:-:S03]  /*0c40*/  @!P1 FFMA R3, R3, 1.84467440737095516160e+19, RZ ;  /* 0x5f80000003039823 */ /* 0x000fc600000000ff */
[----:B------:R-:W-:-:S07]  /*0c50*/  @!P1 VIADD R7, R7, 0x40 ;  /* 0x0000004007079836 */ /* 0x000fce0000000000 */
.L_x_22:
[----:B------:R-:W-:Y:S01]  /*0c60*/  LEA R24, R2, 0xc0800000, 0x17 ;  /* 0xc080000002187811 */ /* 0x000fe200078eb8ff */
[----:B------:R-:W-:Y:S01]  /*0c70*/  VIADD R21, R22, 0xffffff81 ;  /* 0xffffff8116157836 */ /* 0x000fe20000000000 */
[----:B------:R-:W-:Y:S02]  /*0c80*/  BSSY.RECONVERGENT B3, `(.L_x_27) ;  /* 0x0000035000037945 */ /* 0x000fe40003800200 */
[----:B------:R-:W-:Y:S01]  /*0c90*/  IADD3 R24, PT, PT, -R24, R3, RZ ;  /* 0x0000000318187210 */ /* 0x000fe20007ffe1ff */
[----:B------:R-:W-:-:S03]  /*0ca0*/  IMAD R0, R21, -0x800000, R0 ;  /* 0xff80000015007824 */ /* 0x000fc600078e0200 */
[----:B------:R-:W0:Y:S01]  /*0cb0*/  MUFU.RCP R20, R24 ;  /* 0x0000001800147308 */ /* 0x000e220000001000 */
[----:B------:R-:W-:-:S04]  /*0cc0*/  FADD.FTZ R3, -R24, -RZ ;  /* 0x800000ff18037221 */ /* 0x000fc80000010100 */
[----:B0-----:R-:W-:-:S04]  /*0cd0*/  FFMA R23, R20, R3, 1 ;  /* 0x3f80000014177423 */ /* 0x001fc80000000003 */
[----:B------:R-:W-:-:S04]  /*0ce0*/  FFMA R23, R20, R23, R20 ;  /* 0x0000001714177223 */ /* 0x000fc80000000014 */
[----:B------:R-:W-:-:S04]  /*0cf0*/  FFMA R20, R0, R23, RZ ;  /* 0x0000001700147223 */ /* 0x000fc800000000ff */
[----:B------:R-:W-:-:S04]  /*0d00*/  FFMA R22, R3, R20, R0 ;  /* 0x0000001403167223 */ /* 0x000fc80000000000 */
[----:B------:R-:W-:Y:S01]  /*0d10*/  FFMA R22, R23, R22, R20 ;  /* 0x0000001617167223 */ /* 0x000fe20000000014 */
[----:B------:R-:W-:-:S03]  /*0d20*/  IADD3 R20, PT, PT, R21, 0x7f, -R2 ;  /* 0x0000007f15147810 */ /* 0x000fc60007ffe802 */
[----:B------:R-:W-:Y:S01]  /*0d30*/  FFMA R3, R3, R22, R0 ;  /* 0x0000001603037223 */ /* 0x000fe20000000000 */
[----:B------:R-:W-:-:S03]  /*0d40*/  IADD3 R7, PT, PT, R20, R7, RZ ;  /* 0x0000000714077210 */ /* 0x000fc60007ffe0ff */
[----:B------:R-:W-:-:S05]  /*0d50*/  FFMA R0, R23, R3, R22 ;  /* 0x0000000317007223 */ /* 0x000fca0000000016 */
[----:B------:R-:W-:-:S04]  /*0d60*/  SHF.R.U32.HI R2, RZ, 0x17, R0 ;  /* 0x00000017ff027819 */ /* 0x000fc80000011600 */
[----:B------:R-:W-:-:S05]  /*0d70*/  LOP3.LUT R2, R2, 0xff, RZ, 0xc0, !PT ;  /* 0x000000ff02027812 */ /* 0x000fca00078ec0ff */
[----:B------:R-:W-:-:S05]  /*0d80*/  IMAD.IADD R2, R2, 0x1, R7 ;  /* 0x0000000102027824 */ /* 0x000fca00078e0207 */
[----:B------:R-:W-:-:S04]  /*0d90*/  IADD3 R20, PT, PT, R2, -0x1, RZ ;  /* 0xffffffff02147810 */ /* 0x000fc80007ffe0ff */
[----:B------:R-:W-:-:S13]  /*0da0*/  ISETP.GE.U32.AND P0, PT, R20, 0xfe, PT ;  /* 0x000000fe1400780c */ /* 0x000fda0003f06070 */
[----:B------:R-:W-:Y:S05]  /*0db0*/  @!P0 BRA `(.L_x_28) ;  /* 0x0000000000808947 */ /* 0x000fea0003800000 */
[----:B------:R-:W-:-:S13]  /*0dc0*/  ISETP.GT.AND P0, PT, R2, 0xfe, PT ;  /* 0x000000fe0200780c */ /* 0x000fda0003f04270 */
[----:B------:R-:W-:Y:S05]  /*0dd0*/  @P0 BRA `(.L_x_29) ;  /* 0x00000000006c0947 */ /* 0x000fea0003800000 */
[----:B------:R-:W-:-:S13]  /*0de0*/  ISETP.GE.AND P0, PT, R2, 0x1, PT ;  /* 0x000000010200780c */ /* 0x000fda0003f06270 */
[----:B------:R-:W-:Y:S05]  /*0df0*/  @P0 BRA `(.L_x_30) ;  /* 0x0000000000740947 */ /* 0x000fea0003800000 */
[----:B------:R-:W-:Y:S02]  /*0e00*/  ISETP.GE.AND P0, PT, R2, -0x18, PT ;  /* 0xffffffe80200780c */ /* 0x000fe40003f06270 */
[----:B------:R-:W-:-:S11]  /*0e10*/  LOP3.LUT R0, R0, 0x80000000, RZ, 0xc0, !PT ;  /* 0x8000000000007812 */ /* 0x000fd600078ec0ff */
[----:B------:R-:W-:Y:S05]  /*0e20*/  @!P0 BRA `(.L_x_30) ;  /* 0x0000000000688947 */ /* 0x000fea0003800000 */
[CCC-:B------:R-:W-:Y:S01]  /*0e30*/  FFMA.RZ R7, R23.reuse, R3.reuse, R22.reuse ;  /* 0x0000000317077223 */ /* 0x1c0fe2000000c016 */
[CCC-:B------:R-:W-:Y:S01]  /*0e40*/  FFMA.RP R20, R23.reuse, R3.reuse, R22.reuse ;  /* 0x0000000317147223 */ /* 0x1c0fe20000008016 */
[----:B------:R-:W-:Y:S01]  /*0e50*/  FFMA.RM R23, R23, R3, R22 ;  /* 0x0000000317177223 */ /* 0x000fe20000004016 */
[C---:B------:R-:W-:Y:S01]  /*0e60*/  VIADD R3, R2.reuse, 0x20 ;  /* 0x0000002002037836 */ /* 0x040fe20000000000 */
[C---:B------:R-:W-:Y:S02]  /*0e70*/  ISETP.NE.AND P3, PT, R2.reuse, RZ, PT ;  /* 0x000000ff0200720c */ /* 0x040fe40003f65270 */
[----:B------:R-:W-:Y:S02]  /*0e80*/  LOP3.LUT R7, R7, 0x7fffff, RZ, 0xc0, !PT ;  /* 0x007fffff07077812 */ /* 0x000fe400078ec0ff */
[----:B------:R-:W-:Y:S02]  /*0e90*/  ISETP.NE.AND P1, PT, R2, RZ, PT ;  /* 0x000000ff0200720c */ /* 0x000fe40003f25270 */
[----:B------:R-:W-:-:S02]  /*0ea0*/  LOP3.LUT R22, R7, 0x800000, RZ, 0xfc, !PT ;  /* 0x0080000007167812 */ /* 0x000fc400078efcff */
[----:B------:R-:W-:Y:S02]  /*0eb0*/  IADD3 R2, PT, PT, -R2, RZ, RZ ;  /* 0x000000ff02027210 */ /* 0x000fe40007ffe1ff */
[----:B------:R-:W-:Y:S02]  /*0ec0*/  SHF.L.U32 R3, R22, R3, RZ ;  /* 0x0000000316037219 */ /* 0x000fe400000006ff */
[----:B------:R-:W-:Y:S02]  /*0ed0*/  FSETP.NEU.FTZ.AND P0, PT, R20, R23, PT ;  /* 0x000000171400720b */ /* 0x000fe40003f1d000 */
[----:B------:R-:W-:Y:S02]  /*0ee0*/  SEL R7, R2, RZ, P3 ;  /* 0x000000ff02077207 */ /* 0x000fe40001800000 */
[----:B------:R-:W-:Y:S02]  /*0ef0*/  ISETP.NE.AND P1, PT, R3, RZ, P1 ;  /* 0x000000ff0300720c */ /* 0x000fe40000f25270 */
[----:B------:R-:W-:-:S02]  /*0f00*/  SHF.R.U32.HI R7, RZ, R7, R22 ;  /* 0x00000007ff077219 */ /* 0x000fc40000011616 */
[----:B------:R-:W-:Y:S02]  /*0f10*/  PLOP3.LUT P0, PT, P0, P1, PT, 0xf8, 0x8f ;  /* 0x00000000008f781c */ /* 0x000fe40000703f70 */
[----:B------:R-:W-:Y:S02]  /*0f20*/  SHF.R.U32.HI R3, RZ, 0x1, R7 ;  /* 0x00000001ff037819 */ /* 0x000fe40000011607 */
[----:B------:R-:W-:-:S04]  /*0f30*/  SEL R2, RZ, 0x1, !P0 ;  /* 0x00000001ff027807 */ /* 0x000fc80004000000 */
[----:B------:R-:W-:-:S04]  /*0f40*/  LOP3.LUT R2, R2, 0x1, R3, 0xf8, !PT ;  /* 0x0000000102027812 */ /* 0x000fc800078ef803 */
[----:B------:R-:W-:-:S05]  /*0f50*/  LOP3.LUT R2, R2, R7, RZ, 0xc0, !PT ;  /* 0x0000000702027212 */ /* 0x000fca00078ec0ff */
[----:B------:R-:W-:-:S05]  /*0f60*/  IMAD.IADD R3, R3, 0x1, R2 ;  /* 0x0000000103037824 */ /* 0x000fca00078e0202 */
[----:B------:R-:W-:Y:S01]  /*0f70*/  LOP3.LUT R0, R3, R0, RZ, 0xfc, !PT ;  /* 0x0000000003007212 */ /* 0x000fe200078efcff */
[----:B------:R-:W-:Y:S06]  /*0f80*/  BRA `(.L_x_30) ;  /* 0x0000000000107947 */ /* 0x000fec0003800000 */
.L_x_29:
[----:B------:R-:W-:-:S04]  /*0f90*/  LOP3.LUT R0, R0, 0x80000000, RZ, 0xc0, !PT ;  /* 0x8000000000007812 */ /* 0x000fc800078ec0ff */
[----:B------:R-:W-:Y:S01]  /*0fa0*/  LOP3.LUT R0, R0, 0x7f800000, RZ, 0xfc, !PT ;  /* 0x7f80000000007812 */ /* 0x000fe200078efcff */
[----:B------:R-:W-:Y:S06]  /*0fb0*/  BRA `(.L_x_30) ;  /* 0x0000000000047947 */ /* 0x000fec0003800000 */
.L_x_28:
[----:B------:R-:W-:-:S07]  /*0fc0*/  LEA R0, R7, R0, 0x17 ;  /* 0x0000000007007211 */ /* 0x000fce00078eb8ff */
.L_x_30:
[----:B------:R-:W-:Y:S05]  /*0fd0*/  BSYNC.RECONVERGENT B3 ;  /* 0x0000000000037941 */ /* 0x000fea0003800200 */
.L_x_27:
[----:B------:R-:W-:Y:S05]  /*0fe0*/  BRA `(.L_x_31) ;  /* 0x0000000000207947 */ /* 0x000fea0003800000 */
.L_x_26:
[----:B------:R-:W-:-:S04]  /*0ff0*/  LOP3.LUT R0, R3, 0x80000000, R0, 0x48, !PT ;  /* 0x8000000003007812 */ /* 0x000fc800078e4800 */
[----:B------:R-:W-:Y:S01]  /*1000*/  LOP3.LUT R0, R0, 0x7f800000, RZ, 0xfc, !PT ;  /* 0x7f80000000007812 */ /* 0x000fe200078efcff */
[----:B------:R-:W-:Y:S06]  /*1010*/  BRA `(.L_x_31) ;  /* 0x0000000000147947 */ /* 0x000fec0003800000 */
.L_x_25:
[----:B------:R-:W-:Y:S01]  /*1020*/  LOP3.LUT R0, R3, 0x80000000, R0, 0x48, !PT ;  /* 0x8000000003007812 */ /* 0x000fe200078e4800 */
[----:B------:R-:W-:Y:S06]  /*1030*/  BRA `(.L_x_31) ;  /* 0x00000000000c7947 */ /* 0x000fec0003800000 */
.L_x_24:
[----:B------:R-:W0:Y:S01]  /*1040*/  MUFU.RSQ R0, -QNAN ;  /* 0xffc0000000007908 */ /* 0x000e220000001400 */
[----:B------:R-:W-:Y:S05]  /*1050*/  BRA `(.L_x_31) ;  /* 0x0000000000047947 */ /* 0x000fea0003800000 */
.L_x_23:
[----:B------:R-:W-:-:S07]  /*1060*/  FADD.FTZ R0, R0, R3 ;  /* 0x0000000300007221 */ /* 0x000fce0000010000 */
.L_x_31:
[----:B------:R-:W-:Y:S05]  /*1070*/  BSYNC.RECONVERGENT B2 ;  /* 0x0000000000027941 */ /* 0x000fea0003800200 */
.L_x_21:
[----:B------:R-:W-:-:S04]  /*1080*/  IMAD.MOV.U32 R7, RZ, RZ, 0x0 ;  /* 0x00000000ff077424 */ /* 0x000fc800078e00ff */
[----:B0-----:R-:W-:Y:S05]  /*1090*/  RET.REL.NODEC R6 `(_Z31elementWiseNegativeDivideKernelPfS_S_i) ;  /* 0xffffffec06d87950 */ /* 0x001fea0003c3ffff */
.L_x_32:
        /* <DEDUP_REMOVED lines=14> */
.L_x_40:


//--------------------- .text._Z20reluDerivativeKernelPfS_i --------------------------
	.section	.text._Z20reluDerivativeKernelPfS_i,"ax",@progbits
	.align	128
        .global         _Z20reluDerivativeKernelPfS_i
        .type           _Z20reluDerivativeKernelPfS_i,@function
        .size           _Z20reluDerivativeKernelPfS_i,(.L_x_44 - _Z20reluDerivativeKernelPfS_i)
        .other          _Z20reluDerivativeKernelPfS_i,@"STO_CUDA_ENTRY STV_DEFAULT"
_Z20reluDerivativeKernelPfS_i:
.text._Z20reluDerivativeKernelPfS_i:
        /* <DEDUP_REMOVED lines=11> */
[C---:B------:R-:W-:Y:S01]  /*00b0*/  IADD3 R4, PT, PT, R0.reuse, R7, RZ ;  /* 0x0000000700047210 */ /* 0x040fe20007ffe0ff */
[----:B------:R-:W-:Y:S01]  /*00c0*/  IMAD.MOV R9, RZ, RZ, -R0 ;  /* 0x000000ffff097224 */ /* 0x000fe200078e0a00 */
[----:B------:R-:W-:Y:S01]  /*00d0*/  ISETP.NE.U32.AND P2, PT, R0, RZ, PT ;  /* 0x000000ff0000720c */ /* 0x000fe20003f45070 */
[----:B------:R-:W1:Y:S01]  /*00e0*/  LDCU.64 UR4, c[0x0][0x358] ;  /* 0x00006b00ff0477ac */ /* 0x000e620008000a00 */
[C---:B------:R-:W-:Y:S01]  /*00f0*/  ISETP.GE.AND P0, PT, R4.reuse, UR6, PT ;  /* 0x0000000604007c0c */ /* 0x040fe2000bf06270 */
[----:B------:R-:W-:Y:S01]  /*0100*/  BSSY.RECONVERGENT B0, `(.L_x_33) ;  /* 0x0000028000007945 */ /* 0x000fe20003800200 */
[----:B------:R-:W-:Y:S02]  /*0110*/  VIMNMX R5, PT, PT, R4, UR6, !PT ;  /* 0x0000000604057c48 */ /* 0x000fe4000ffe0100 */
[----:B------:R-:W-:-:S04]  /*0120*/  SEL R6, RZ, 0x1, P0 ;  /* 0x00000001ff067807 */ /* 0x000fc80000000000 */
[----:B------:R-:W-:Y:S01]  /*0130*/  IADD3 R5, PT, PT, R5, -R4, -R6 ;  /* 0x8000000405057210 */ /* 0x000fe20007ffe806 */
[----:B0-----:R-:W0:Y:S02]  /*0140*/  MUFU.RCP R8, R8 ;  /* 0x0000000800087308 */ /* 0x001e240000001000 */
[----:B0-----:R-:W-:-:S06]  /*0150*/  VIADD R2, R8, 0xffffffe ;  /* 0x0ffffffe08027836 */ /* 0x001fcc0000000000 */
[----:B------:R0:W2:Y:S02]  /*0160*/  F2I.FTZ.U32.TRUNC.NTZ R3, R2 ;  /* 0x0000000200037305 */ /* 0x0000a4000021f000 */
[----:B0-----:R-:W-:Y:S02]  /*0170*/  IMAD.MOV.U32 R2, RZ, RZ, RZ ;  /* 0x000000ffff027224 */ /* 0x001fe400078e00ff */
[----:B--2---:R-:W-:-:S04]  /*0180*/  IMAD R9, R9, R3, RZ ;  /* 0x0000000309097224 */ /* 0x004fc800078e02ff */
[----:B------:R-:W-:-:S06]  /*0190*/  IMAD.HI.U32 R8, R3, R9, R2 ;  /* 0x0000000903087227 */ /* 0x000fcc00078e0002 */
[----:B------:R-:W-:-:S04]  /*01a0*/  IMAD.HI.U32 R9, R8, R5, RZ ;  /* 0x0000000508097227 */ /* 0x000fc800078e00ff */
[----:B------:R-:W-:-:S04]  /*01b0*/  IMAD.MOV R2, RZ, RZ, -R9 ;  /* 0x000000ffff027224 */ /* 0x000fc800078e0a09 */
[----:B------:R-:W-:Y:S02]  /*01c0*/  IMAD R5, R0, R2, R5 ;  /* 0x0000000200057224 */ /* 0x000fe400078e0205 */
[----:B------:R-:W0:Y:S03]  /*01d0*/  LDC.64 R2, c[0x0][0x388] ;  /* 0x0000e200ff027b82 */ /* 0x000e260000000a00 */
[----:B------:R-:W-:-:S13]  /*01e0*/  ISETP.GE.U32.AND P0, PT, R5, R0, PT ;  /* 0x000000000500720c */ /* 0x000fda0003f06070 */
[----:B------:R-:W-:Y:S01]  /*01f0*/  @P0 IADD3 R5, PT, PT, -R0, R5, RZ ;  /* 0x0000000500050210 */ /* 0x000fe20007ffe1ff */
[----:B------:R-:W-:-:S03]  /*0200*/  @P0 VIADD R9, R9, 0x1 ;  /* 0x0000000109090836 */ /* 0x000fc60000000000 */
[----:B------:R-:W-:Y:S02]  /*0210*/  ISETP.GE.U32.AND P1, PT, R5, R0, PT ;  /* 0x000000000500720c */ /* 0x000fe40003f26070 */
[----:B------:R-:W2:Y:S11]  /*0220*/  LDC.64 R4, c[0x0][0x380] ;  /* 0x0000e000ff047b82 */ /* 0x000eb60000000a00 */
[----:B------:R-:W-:-:S02]  /*0230*/  @P1 IADD3 R9, PT, PT, R9, 0x1, RZ ;  /* 0x0000000109091810 */ /* 0x000fc40007ffe0ff */
[----:B------:R-:W-:-:S05]  /*0240*/  @!P2 LOP3.LUT R9, RZ, R0, RZ, 0x33, !PT ;  /* 0x00000000ff09a212 */ /* 0x000fca00078e33ff */
[----:B------:R-:W-:-:S05]  /*0250*/  IMAD.IADD R6, R6, 0x1, R9 ;  /* 0x0000000106067824 */ /* 0x000fca00078e0209 */
[C---:B------:R-:W-:Y:S02]  /*0260*/  LOP3.LUT R8, R6.reuse, 0x3, RZ, 0xc0, !PT ;  /* 0x0000000306087812 */ /* 0x040fe400078ec0ff */
[----:B------:R-:W-:Y:S02]  /*0270*/  ISETP.GE.U32.AND P1, PT, R6, 0x3, PT ;  /* 0x000000030600780c */ /* 0x000fe40003f26070 */
[----:B------:R-:W-:-:S13]  /*0280*/  ISETP.NE.AND P0, PT, R8, 0x3, PT ;  /* 0x000000030800780c */ /* 0x000fda0003f05270 */
[----:B01----:R-:W-:Y:S05]  /*0290*/  @!P0 BRA `(.L_x_34) ;  /* 0x0000000000388947 */ /* 0x003fea0003800000 */
[----:B------:R-:W0:Y:S01]  /*02a0*/  LDC.64 R14, c[0x0][0x380] ;  /* 0x0000e000ff0e7b82 */ /* 0x000e220000000a00 */
[----:B------:R-:W-:-:S04]  /*02b0*/  IADD3 R6, PT, PT, R6, 0x1, RZ ;  /* 0x0000000106067810 */ /* 0x000fc80007ffe0ff */
[----:B------:R-:W-:-:S03]  /*02c0*/  LOP3.LUT R6, R6, 0x3, RZ, 0xc0, !PT ;  /* 0x0000000306067812 */ /* 0x000fc600078ec0ff */
[----:B------:R-:W1:Y:S02]  /*02d0*/  LDC.64 R12, c[0x0][0x388] ;  /* 0x0000e200ff0c7b82 */ /* 0x000e640000000a00 */
[----:B------:R-:W-:-:S07]  /*02e0*/  IMAD.MOV R6, RZ, RZ, -R6 ;  /* 0x000000ffff067224 */ /* 0x000fce00078e0a06 */
.L_x_35:
[----:B0-----:R-:W-:-:S06]  /*02f0*/  IMAD.WIDE R10, R7, 0x4, R14 ;  /* 0x00000004070a7825 */ /* 0x001fcc00078e020e */
[----:B---3--:R-:W3:Y:S01]  /*0300*/  LDG.E R10, desc[UR4][R10.64] ;  /* 0x000000040a0a7981 */ /* 0x008ee2000c1e1900 */
[----:B-1----:R-:W-:Y:S01]  /*0310*/  IMAD.WIDE R8, R7, 0x4, R12 ;  /* 0x0000000407087825 */ /* 0x002fe200078e020c */
[----:B------:R-:W-:-:S03]  /*0320*/  IADD3 R6, PT, PT, R6, 0x1, RZ ;  /* 0x0000000106067810 */ /* 0x000fc60007ffe0ff */
[----:B------:R-:W-:Y:S01]  /*0330*/  IMAD.IADD R7, R0, 0x1, R7 ;  /* 0x0000000100077824 */ /* 0x000fe200078e0207 */
[----:B------:R-:W-:Y:S02]  /*0340*/  ISETP.NE.AND P0, PT, R6, RZ, PT ;  /* 0x000000ff0600720c */ /* 0x000fe40003f05270 */
[----:B---3--:R-:W-:-:S05]  /*0350*/  FSET.BF.GT.AND R17, R10, RZ, PT ;  /* 0x000000ff0a11720a */ /* 0x008fca0003804000 */
[----:B------:R3:W-:Y:S06]  /*0360*/  STG.E desc[UR4][R8.64], R17 ;  /* 0x0000001108007986 */ /* 0x0007ec000c101904 */
[----:B------:R-:W-:Y:S05]  /*0370*/  @P0 BRA `(.L_x_35) ;  /* 0xfffffffc00dc0947 */ /* 0x000fea000383ffff */
.L_x_34:
[----:B------:R-:W-:Y:S05]  /*0380*/  BSYNC.RECONVERGENT B0 ;  /* 0x0000000000007941 */ /* 0x000fea0003800200 */
.L_x_33:
[----:B------:R-:W-:Y:S05]  /*0390*/  @!P1 EXIT ;  /* 0x000000000000994d */ /* 0x000fea0003800000 */
.L_x_36:
[----:B-12---:R-:W-:-:S05]  /*03a0*/  IMAD.WIDE R14, R7, 0x4, R4 ;  /* 0x00000004070e7825 */ /* 0x006fca00078e0204 */
[----:B------:R-:W2:Y:S01]  /*03b0*/  LDG.E R6, desc[UR4][R14.64] ;  /* 0x000000040e067981 */ /* 0x000ea2000c1e1900 */
[----:B------:R-:W-:-:S04]  /*03c0*/  IMAD.WIDE R18, R7, 0x4, R2 ;  /* 0x0000000407127825 */ /* 0x000fc800078e0202 */
[----:B---3--:R-:W-:Y:S01]  /*03d0*/  IMAD.WIDE R8, R0, 0x4, R14 ;  /* 0x0000000400087825 */ /* 0x008fe200078e020e */
[----:B--2---:R-:W-:-:S05]  /*03e0*/  FSET.BF.GT.AND R21, R6, RZ, PT ;  /* 0x000000ff0615720a */ /* 0x004fca0003804000 */
[----:B------:R0:W-:Y:S04]  /*03f0*/  STG.E desc[UR4][R18.64], R21 ;  /* 0x0000001512007986 */ /* 0x0001e8000c101904 */
[----:B------:R-:W2:Y:S01]  /*0400*/  LDG.E R6, desc[UR4][R8.64] ;  /* 0x0000000408067981 */ /* 0x000ea2000c1e1900 */
[----:B------:R-:W-:-:S04]  /*0410*/  IMAD.WIDE R10, R0, 0x4, R18 ;  /* 0x00000004000a7825 */ /* 0x000fc800078e0212 */
[----:B------:R-:W-:Y:S01]  /*0420*/  IMAD.WIDE R12, R0, 0x4, R8 ;  /* 0x00000004000c7825 */ /* 0x000fe200078e0208 */
[----:B--2---:R-:W-:-:S05]  /*0430*/  FSET.BF.GT.AND R23, R6, RZ, PT ;  /* 0x000000ff0617720a */ /* 0x004fca0003804000 */
[----:B------:R1:W-:Y:S04]  /*0440*/  STG.E desc[UR4][R10.64], R23 ;  /* 0x000000170a007986 */ /* 0x0003e8000c101904 */
[----:B------:R-:W2:Y:S01]  /*0450*/  LDG.E R6, desc[UR4][R12.64] ;  /* 0x000000040c067981 */ /* 0x000ea2000c1e1900 */
[----:B------:R-:W-:-:S04]  /*0460*/  IMAD.WIDE R14, R0, 0x4, R10 ;  /* 0x00000004000e7825 */ /* 0x000fc800078e020a */
[----:B------:R-:W-:Y:S01]  /*0470*/  IMAD.WIDE R16, R0, 0x4, R12 ;  /* 0x0000000400107825 */ /* 0x000fe200078e020c */
[----:B--2---:R-:W-:-:S05]  /*0480*/  FSET.BF.GT.AND R25, R6, RZ, PT ;  /* 0x000000ff0619720a */ /* 0x004fca0003804000 */
[----:B------:R1:W-:Y:S04]  /*0490*/  STG.E desc[UR4][R14.64], R25 ;  /* 0x000000190e007986 */ /* 0x0003e8000c101904 */
[----:B------:R-:W0:Y:S01]  /*04a0*/  LDG.E R16, desc[UR4][R16.64] ;  /* 0x0000000410107981 */ /* 0x000e22000c1e1900 */
[C---:B------:R-:W-:Y:S01]  /*04b0*/  IMAD.WIDE R8, R0.reuse, 0x4, R14 ;  /* 0x0000000400087825 */ /* 0x040fe200078e020e */
[----:B------:R-:W-:-:S04]  /*04c0*/  LEA R7, R0, R7, 0x2 ;  /* 0x0000000700077211 */ /* 0x000fc800078e10ff */
[----:B------:R-:W-:Y:S02]  /*04d0*/  ISETP.GE.AND P0, PT, R7, UR6, PT ;  /* 0x0000000607007c0c */ /* 0x000fe4000bf06270 */
[----:B0-----:R-:W-:-:S05]  /*04e0*/  FSET.BF.GT.AND R19, R16, RZ, PT ;  /* 0x000000ff1013720a */ /* 0x001fca0003804000 */
[----:B------:R1:W-:Y:S06]  /*04f0*/  STG.E desc[UR4][R8.64], R19 ;  /* 0x0000001308007986 */ /* 0x0003ec000c101904 */
[----:B------:R-:W-:Y:S05]  /*0500*/  @!P0 BRA `(.L_x_36) ;  /* 0xfffffffc00a48947 */ /* 0x000fea000383ffff */
[----:B------:R-:W-:Y:S05]  /*0510*/  EXIT ;  /* 0x000000000000794d */ /* 0x000fea0003800000 */
.L_x_37:
        /* <DEDUP_REMOVED lines=14> */
.L_x_44:


//--------------------- .text._Z10reluKernelPfS_i --------------------------
	.section	.text._Z10reluKernelPfS_i,"ax",@progbits
	.align	128
        .global         _Z10reluKernelPfS_i
        .type           _Z10reluKernelPfS_i,@function
        .size           _Z10reluKernelPfS_i,(.L_x_45 - _Z10reluKernelPfS_i)
        .other          _Z10reluKernelPfS_i,@"STO_CUDA_ENTRY STV_DEFAULT"
_Z10reluKernelPfS_i:
.text._Z10reluKernelPfS_i:
        /* <DEDUP_REMOVED lines=10> */
[----:B------:R-:W2:Y:S06]  /*00a0*/  LDCU.64 UR6, c[0x0][0x358] ;  /* 0x00006b00ff0677ac */ /* 0x000eac0008000a00 */
[----:B------:R-:W3:Y:S01]  /*00b0*/  LDC.64 R6, c[0x0][0x388] ;  /* 0x0000e200ff067b82 */ /* 0x000ee20000000a00 */
[----:B-1----:R-:W-:-:S07]  /*00c0*/  IMAD R11, R11, UR4, RZ ;  /* 0x000000040b0b7c24 */ /* 0x002fce000f8e02ff */
.L_x_38:
[----:B0-----:R-:W-:-:S06]  /*00d0*/  IMAD.WIDE R4, R0, 0x4, R8 ;  /* 0x0000000400047825 */ /* 0x001fcc00078e0208 */
[----:B--2---:R-:W2:Y:S01]  /*00e0*/  LDG.E R4, desc[UR6][R4.64] ;  /* 0x0000000604047981 */ /* 0x004ea2000c1e1900 */
[----:B-1-3--:R-:W-:Y:S01]  /*00f0*/  IMAD.WIDE R2, R0, 0x4, R6 ;  /* 0x0000000400027825 */ /* 0x00afe200078e0206 */
[----:B------:R-:W-:-:S04]  /*0100*/  IADD3 R0, PT, PT, R11, R0, RZ ;  /* 0x000000000b007210 */ /* 0x000fc80007ffe0ff */
[----:B------:R-:W-:Y:S02]  /*0110*/  ISETP.GE.AND P0, PT, R0, UR5, PT ;  /* 0x0000000500007c0c */ /* 0x000fe4000bf06270 */
[----:B--2---:R-:W-:-:S05]  /*0120*/  FMNMX R13, RZ, R4, !PT ;  /* 0x00000004ff0d7209 */ /* 0x004fca0007800000 */
[----:B------:R1:W-:Y:S06]  /*0130*/  STG.E desc[UR6][R2.64], R13 ;  /* 0x0000000d02007986 */ /* 0x0003ec000c101906 */
[----:B------:R-:W-:Y:S05]  /*0140*/  @!P0 BRA `(.L_x_38) ;  /* 0xfffffffc00e08947 */ /* 0x000fea000383ffff */
[----:B------:R-:W-:Y:S05]  /*0150*/  EXIT ;  /* 0x000000000000794d */ /* 0x000fea0003800000 */
.L_x_39:
        /* <DEDUP_REMOVED lines=10> */
.L_x_45:


//--------------------- .nv.shared.reserved.0     --------------------------
	.section	.nv.shared.reserved.0,"aw",@nobits
	.weak		__nv_reservedSMEM_offset_0_alias
	.size		__nv_reservedSMEM_offset_0_alias, 0, 64
	.other		__nv_reservedSMEM_offset_0_alias,@"STO_CUDA_RESERVED_SHARED STV_DEFAULT"
__nv_reservedSMEM_offset_0_alias:
	.zero		0
	.zero		64


//--------------------- .nv.constant0._Z9logKernelPfi --------------------------
	.section	.nv.constant0._Z9logKernelPfi,"a",@progbits
	.sectionflags	@""
	.align	4
.nv.constant0._Z9logKernelPfi:
	.zero		908


//--------------------- .nv.constant0._Z25elementWiseMultiplyKernelPfS_S_i --------------------------
	.section	.nv.constant0._Z25elementWiseMultiplyKernelPfS_S_i,"a",@progbits
	.sectionflags	@""
	.align	4
.nv.constant0._Z25elementWiseMultiplyKernelPfS_S_i:
	.zero		924


//--------------------- .nv.constant0._Z31elementWiseNegativeDivideKernelPfS_S_i --------------------------
	.section	.nv.constant0._Z31elementWiseNegativeDivideKernelPfS_S_i,"a",@progbits
	.sectionflags	@""
	.align	4
.nv.constant0._Z31elementWiseNegativeDivideKernelPfS_S_i:
	.zero		924


//--------------------- .nv.constant0._Z20reluDerivativeKernelPfS_i --------------------------
	.section	.nv.constant0._Z20reluDerivativeKernelPfS_i,"a",@progbits
	.sectionflags	@""
	.align	4
.nv.constant0._Z20reluDerivativeKernelPfS_i:
	.zero		916


//--------------------- .nv.constant0._Z10reluKernelPfS_i --------------------------
	.section	.nv.constant0._Z10reluKernelPfS_i,"a",@progbits
	.sectionflags	@""
	.align	4
.nv.constant0._Z10reluKernelPfS_i:
	.zero		916


//--------------------- SYMBOLS --------------------------

	.type		.nv.reservedSmem.offset0,@object
	.size		.nv.reservedSmem.offset0,0x4
